//
// Generated by NVIDIA NVVM Compiler
//
// Compiler Build ID: CL-36424714
// Cuda compilation tools, release 13.0, V13.0.88
// Based on NVVM 20.0.0
//

.version 9.0
.target sm_100
.address_size 64

	// .globl	_Z15kernel_trialDivPlPi
.const .align 8 .b8 d_sPrimes[2048];

.visible .entry _Z15kernel_trialDivPlPi(
	.param .u64 .ptr .align 1 _Z15kernel_trialDivPlPi_param_0,
	.param .u64 .ptr .align 1 _Z15kernel_trialDivPlPi_param_1
)
{
	.reg .pred 	%p<18>;
	.reg .b32 	%r<49>;
	.reg .b64 	%rd<92>;

	ld.param.u64 	%rd53, [_Z15kernel_trialDivPlPi_param_0];
	ld.param.u64 	%rd54, [_Z15kernel_trialDivPlPi_param_1];
	cvta.to.global.u64 	%rd55, %rd54;
	cvta.to.global.u64 	%rd56, %rd53;
	mov.u32 	%r4, %ctaid.x;
	mov.u32 	%r5, %tid.x;
	shl.b32 	%r6, %r4, 7;
	add.s32 	%r7, %r6, %r5;
	mul.wide.u32 	%rd57, %r7, 8;
	add.s64 	%rd1, %rd56, %rd57;
	mul.wide.u32 	%rd58, %r7, 4;
	add.s64 	%rd2, %rd55, %rd58;
	mov.u64 	%rd59, d_sPrimes;
	add.s64 	%rd76, %rd59, 32;
	mov.b32 	%r48, 0;
$L__BB0_1:
	ld.global.u64 	%rd80, [%rd1];
	ld.const.u64 	%rd5, [%rd76+-32];
	or.b64  	%rd60, %rd80, %rd5;
	and.b64  	%rd61, %rd60, -4294967296;
	setp.ne.s64 	%p1, %rd61, 0;
	@%p1 bra 	$L__BB0_3;
	cvt.u32.u64 	%r8, %rd5;
	cvt.u32.u64 	%r9, %rd80;
	rem.u32 	%r10, %r9, %r8;
	cvt.u64.u32 	%rd77, %r10;
	bra.uni 	$L__BB0_4;
$L__BB0_3:
	rem.s64 	%rd77, %rd80, %rd5;
$L__BB0_4:
	setp.ne.s64 	%p2, %rd77, 0;
	@%p2 bra 	$L__BB0_6;
	ld.global.u32 	%r11, [%rd2];
	add.s32 	%r12, %r11, -1;
	st.global.u32 	[%rd2], %r12;
	ld.global.u64 	%rd80, [%rd1];
$L__BB0_6:
	ld.const.u64 	%rd11, [%rd76+-24];
	or.b64  	%rd62, %rd80, %rd11;
	and.b64  	%rd63, %rd62, -4294967296;
	setp.ne.s64 	%p3, %rd63, 0;
	@%p3 bra 	$L__BB0_8;
	cvt.u32.u64 	%r13, %rd11;
	cvt.u32.u64 	%r14, %rd80;
	rem.u32 	%r15, %r14, %r13;
	cvt.u64.u32 	%rd79, %r15;
	bra.uni 	$L__BB0_9;
$L__BB0_8:
	rem.s64 	%rd79, %rd80, %rd11;
$L__BB0_9:
	setp.ne.s64 	%p4, %rd79, 0;
	@%p4 bra 	$L__BB0_11;
	ld.global.u32 	%r16, [%rd2];
	add.s32 	%r17, %r16, -1;
	st.global.u32 	[%rd2], %r17;
	ld.global.u64 	%rd80, [%rd1];
$L__BB0_11:
	ld.const.u64 	%rd17, [%rd76+-16];
	or.b64  	%rd64, %rd80, %rd17;
	and.b64  	%rd65, %rd64, -4294967296;
	setp.ne.s64 	%p5, %rd65, 0;
	@%p5 bra 	$L__BB0_13;
	cvt.u32.u64 	%r18, %rd17;
	cvt.u32.u64 	%r19, %rd80;
	rem.u32 	%r20, %r19, %r18;
	cvt.u64.u32 	%rd81, %r20;
	bra.uni 	$L__BB0_14;
$L__BB0_13:
	rem.s64 	%rd81, %rd80, %rd17;
$L__BB0_14:
	setp.ne.s64 	%p6, %rd81, 0;
	@%p6 bra 	$L__BB0_16;
	ld.global.u32 	%r21, [%rd2];
	add.s32 	%r22, %r21, -1;
	st.global.u32 	[%rd2], %r22;
	ld.global.u64 	%rd80, [%rd1];
$L__BB0_16:
	ld.const.u64 	%rd23, [%rd76+-8];
	or.b64  	%rd66, %rd80, %rd23;
	and.b64  	%rd67, %rd66, -4294967296;
	setp.ne.s64 	%p7, %rd67, 0;
	@%p7 bra 	$L__BB0_18;
	cvt.u32.u64 	%r23, %rd23;
	cvt.u32.u64 	%r24, %rd80;
	rem.u32 	%r25, %r24, %r23;
	cvt.u64.u32 	%rd83, %r25;
	bra.uni 	$L__BB0_19;
$L__BB0_18:
	rem.s64 	%rd83, %rd80, %rd23;
$L__BB0_19:
	setp.ne.s64 	%p8, %rd83, 0;
	@%p8 bra 	$L__BB0_21;
	ld.global.u32 	%r26, [%rd2];
	add.s32 	%r27, %r26, -1;
	st.global.u32 	[%rd2], %r27;
	ld.global.u64 	%rd80, [%rd1];
$L__BB0_21:
	ld.const.u64 	%rd29, [%rd76];
	or.b64  	%rd68, %rd80, %rd29;
	and.b64  	%rd69, %rd68, -4294967296;
	setp.ne.s64 	%p9, %rd69, 0;
	@%p9 bra 	$L__BB0_23;
	cvt.u32.u64 	%r28, %rd29;
	cvt.u32.u64 	%r29, %rd80;
	rem.u32 	%r30, %r29, %r28;
	cvt.u64.u32 	%rd85, %r30;
	bra.uni 	$L__BB0_24;
$L__BB0_23:
	rem.s64 	%rd85, %rd80, %rd29;
$L__BB0_24:
	setp.ne.s64 	%p10, %rd85, 0;
	@%p10 bra 	$L__BB0_26;
	ld.global.u32 	%r31, [%rd2];
	add.s32 	%r32, %r31, -1;
	st.global.u32 	[%rd2], %r32;
	ld.global.u64 	%rd80, [%rd1];
$L__BB0_26:
	ld.const.u64 	%rd35, [%rd76+8];
	or.b64  	%rd70, %rd80, %rd35;
	and.b64  	%rd71, %rd70, -4294967296;
	setp.ne.s64 	%p11, %rd71, 0;
	@%p11 bra 	$L__BB0_28;
	cvt.u32.u64 	%r33, %rd35;
	cvt.u32.u64 	%r34, %rd80;
	rem.u32 	%r35, %r34, %r33;
	cvt.u64.u32 	%rd87, %r35;
	bra.uni 	$L__BB0_29;
$L__BB0_28:
	rem.s64 	%rd87, %rd80, %rd35;
$L__BB0_29:
	setp.ne.s64 	%p12, %rd87, 0;
	@%p12 bra 	$L__BB0_31;
	ld.global.u32 	%r36, [%rd2];
	add.s32 	%r37, %r36, -1;
	st.global.u32 	[%rd2], %r37;
	ld.global.u64 	%rd80, [%rd1];
$L__BB0_31:
	ld.const.u64 	%rd41, [%rd76+16];
	or.b64  	%rd72, %rd80, %rd41;
	and.b64  	%rd73, %rd72, -4294967296;
	setp.ne.s64 	%p13, %rd73, 0;
	@%p13 bra 	$L__BB0_33;
	cvt.u32.u64 	%r38, %rd41;
	cvt.u32.u64 	%r39, %rd80;
	rem.u32 	%r40, %r39, %r38;
	cvt.u64.u32 	%rd89, %r40;
	bra.uni 	$L__BB0_34;
$L__BB0_33:
	rem.s64 	%rd89, %rd80, %rd41;
$L__BB0_34:
	setp.ne.s64 	%p14, %rd89, 0;
	@%p14 bra 	$L__BB0_36;
	ld.global.u32 	%r41, [%rd2];
	add.s32 	%r42, %r41, -1;
	st.global.u32 	[%rd2], %r42;
	ld.global.u64 	%rd80, [%rd1];
$L__BB0_36:
	ld.const.u64 	%rd47, [%rd76+24];
	or.b64  	%rd74, %rd80, %rd47;
	and.b64  	%rd75, %rd74, -4294967296;
	setp.ne.s64 	%p15, %rd75, 0;
	@%p15 bra 	$L__BB0_38;
	cvt.u32.u64 	%r43, %rd47;
	cvt.u32.u64 	%r44, %rd80;
	rem.u32 	%r45, %r44, %r43;
	cvt.u64.u32 	%rd91, %r45;
	bra.uni 	$L__BB0_39;
$L__BB0_38:
	rem.s64 	%rd91, %rd80, %rd47;
$L__BB0_39:
	setp.ne.s64 	%p16, %rd91, 0;
	@%p16 bra 	$L__BB0_41;
	ld.global.u32 	%r46, [%rd2];
	add.s32 	%r47, %r46, -1;
	st.global.u32 	[%rd2], %r47;
$L__BB0_41:
	add.s32 	%r48, %r48, 8;
	add.s64 	%rd76, %rd76, 64;
	setp.ne.s32 	%p17, %r48, 256;
	@%p17 bra 	$L__BB0_1;
	bar.sync 	0;
	ret;

}
	// .globl	_Z13kernel_jacobiPlS_l
.visible .entry _Z13kernel_jacobiPlS_l(
	.param .u64 .ptr .align 1 _Z13kernel_jacobiPlS_l_param_0,
	.param .u64 .ptr .align 1 _Z13kernel_jacobiPlS_l_param_1,
	.param .u64 _Z13kernel_jacobiPlS_l_param_2
)
{
	.reg .pred 	%p<21>;
	.reg .b32 	%r<23>;
	.reg .b64 	%rd<52>;

	ld.param.u64 	%rd21, [_Z13kernel_jacobiPlS_l_param_0];
	ld.param.u64 	%rd22, [_Z13kernel_jacobiPlS_l_param_1];
	ld.param.u64 	%rd23, [_Z13kernel_jacobiPlS_l_param_2];
	mov.u32 	%r6, %ctaid.x;
	mov.u32 	%r7, %tid.x;
	shl.b32 	%r8, %r6, 7;
	add.s32 	%r9, %r8, %r7;
	cvt.u64.u32 	%rd1, %r9;
	setp.le.s64 	%p4, %rd23, %rd1;
	@%p4 bra 	$L__BB1_15;
	cvta.to.global.u64 	%rd27, %rd21;
	shl.b64 	%rd28, %rd1, 3;
	add.s64 	%rd29, %rd27, %rd28;
	ld.global.u64 	%rd2, [%rd29];
	mov.b64 	%rd43, 5;
	mov.b64 	%rd42, 1;
	cvt.u32.u64 	%r10, %rd2;
$L__BB1_2:
	mul.lo.s64 	%rd51, %rd42, %rd43;
	or.b64  	%rd30, %rd51, %rd2;
	and.b64  	%rd31, %rd30, -4294967296;
	setp.ne.s64 	%p5, %rd31, 0;
	@%p5 bra 	$L__BB1_4;
	cvt.u32.u64 	%r11, %rd51;
	rem.u32 	%r12, %r11, %r10;
	cvt.u64.u32 	%rd48, %r12;
	bra.uni 	$L__BB1_5;
$L__BB1_4:
	rem.s64 	%rd48, %rd51, %rd2;
$L__BB1_5:
	setp.eq.s64 	%p7, %rd48, 0;
	mov.b32 	%r22, 1;
	mov.pred 	%p20, 0;
	mov.u64 	%rd46, %rd2;
	mov.u64 	%rd50, %rd2;
	@%p7 bra 	$L__BB1_14;
$L__BB1_6:
	and.b64  	%rd32, %rd48, 1;
	setp.eq.b64 	%p8, %rd32, 1;
	@%p8 bra 	$L__BB1_9;
	and.b64  	%rd33, %rd46, -9223372036854775801;
	setp.eq.s64 	%p9, %rd33, 3;
	setp.eq.s64 	%p10, %rd33, 5;
	or.pred  	%p1, %p9, %p10;
	mov.u64 	%rd47, %rd48;
$L__BB1_8:
	shr.s64 	%rd48, %rd47, 1;
	neg.s32 	%r14, %r22;
	selp.b32 	%r22, %r14, %r22, %p1;
	and.b64  	%rd34, %rd47, 2;
	setp.eq.s64 	%p11, %rd34, 0;
	mov.u64 	%rd47, %rd48;
	@%p11 bra 	$L__BB1_8;
$L__BB1_9:
	mov.u64 	%rd50, %rd48;
	and.b64  	%rd35, %rd46, -9223372036854775805;
	setp.eq.s64 	%p12, %rd35, 3;
	and.b64  	%rd36, %rd50, -9223372036854775805;
	setp.eq.s64 	%p13, %rd36, 3;
	neg.s32 	%r15, %r22;
	selp.b32 	%r16, %r15, %r22, %p13;
	selp.b32 	%r22, %r16, %r22, %p12;
	or.b64  	%rd37, %rd46, %rd50;
	and.b64  	%rd38, %rd37, -4294967296;
	setp.ne.s64 	%p14, %rd38, 0;
	@%p14 bra 	$L__BB1_11;
	cvt.u32.u64 	%r17, %rd50;
	cvt.u32.u64 	%r18, %rd46;
	rem.u32 	%r19, %r18, %r17;
	cvt.u64.u32 	%rd48, %r19;
	bra.uni 	$L__BB1_12;
$L__BB1_11:
	rem.s64 	%rd48, %rd46, %rd50;
$L__BB1_12:
	setp.ne.s64 	%p15, %rd48, 0;
	mov.u64 	%rd46, %rd50;
	@%p15 bra 	$L__BB1_6;
	setp.eq.s32 	%p20, %r22, -1;
$L__BB1_14:
	setp.ne.s64 	%p16, %rd50, 1;
	add.s64 	%rd43, %rd43, 2;
	neg.s64 	%rd42, %rd42;
	not.pred 	%p17, %p20;
	or.pred  	%p18, %p16, %p17;
	@%p18 bra 	$L__BB1_2;
$L__BB1_15:
	setp.le.s64 	%p19, %rd23, %rd1;
	bar.sync 	0;
	@%p19 bra 	$L__BB1_17;
	cvta.to.global.u64 	%rd39, %rd22;
	shl.b64 	%rd40, %rd1, 3;
	add.s64 	%rd41, %rd39, %rd40;
	st.global.u64 	[%rd41], %rd51;
$L__BB1_17:
	bar.sync 	0;
	ret;

}
	// .globl	_Z12kernel_lucasPlS_Pil
.visible .entry _Z12kernel_lucasPlS_Pil(
	.param .u64 .ptr .align 1 _Z12kernel_lucasPlS_Pil_param_0,
	.param .u64 .ptr .align 1 _Z12kernel_lucasPlS_Pil_param_1,
	.param .u64 .ptr .align 1 _Z12kernel_lucasPlS_Pil_param_2,
	.param .u64 _Z12kernel_lucasPlS_Pil_param_3
)
{
	.reg .pred 	%p<32>;
	.reg .b32 	%r<58>;
	.reg .b64 	%rd<200>;

	ld.param.u64 	%rd74, [_Z12kernel_lucasPlS_Pil_param_0];
	ld.param.u64 	%rd75, [_Z12kernel_lucasPlS_Pil_param_1];
	ld.param.u64 	%rd76, [_Z12kernel_lucasPlS_Pil_param_2];
	ld.param.u64 	%rd77, [_Z12kernel_lucasPlS_Pil_param_3];
	mov.u32 	%r9, %ctaid.x;
	mov.u32 	%r10, %tid.x;
	shl.b32 	%r11, %r9, 7;
	add.s32 	%r12, %r11, %r10;
	cvt.u64.u32 	%rd1, %r12;
	setp.le.s64 	%p1, %rd77, %rd1;
	mov.b32 	%r57, 0;
	@%p1 bra 	$L__BB2_49;
	cvta.to.global.u64 	%rd78, %rd75;
	cvta.to.global.u64 	%rd79, %rd74;
	shl.b64 	%rd80, %rd1, 3;
	add.s64 	%rd81, %rd78, %rd80;
	ld.global.u64 	%rd2, [%rd81];
	add.s64 	%rd82, %rd79, %rd80;
	ld.global.u64 	%rd3, [%rd82];
	add.s64 	%rd83, %rd3, 1;
	shr.u64 	%rd84, %rd83, 63;
	add.s64 	%rd85, %rd83, %rd84;
	shr.s64 	%rd191, %rd85, 1;
	cvt.u32.u64 	%r1, %rd191;
	setp.eq.s32 	%p2, %r1, 0;
	mov.b32 	%r57, 1;
	@%p2 bra 	$L__BB2_49;
	clz.b32 	%r14, %r1;
	sub.s32 	%r2, 32, %r14;
	sub.s64 	%rd90, 1, %rd2;
	shr.s64 	%rd91, %rd90, 63;
	shr.u64 	%rd92, %rd91, 62;
	add.s64 	%rd93, %rd90, %rd92;
	shr.s64 	%rd177, %rd93, 2;
	setp.eq.s32 	%p3, %r14, 31;
	mov.b64 	%rd181, 0;
	mov.b64 	%rd182, 2;
	mov.b64 	%rd173, 1;
	mov.u64 	%rd175, %rd173;
	@%p3 bra 	$L__BB2_37;
	and.b32  	%r15, %r2, -2;
	neg.s32 	%r56, %r15;
	mov.b64 	%rd181, 0;
	mov.b64 	%rd182, 2;
	mov.b64 	%rd173, 1;
	cvt.u32.u64 	%r16, %rd3;
$L__BB2_4:
	mul.lo.s64 	%rd12, %rd173, %rd175;
	or.b64  	%rd97, %rd12, %rd3;
	and.b64  	%rd98, %rd97, -4294967296;
	setp.ne.s64 	%p4, %rd98, 0;
	@%p4 bra 	$L__BB2_6;
	cvt.u32.u64 	%r17, %rd12;
	rem.u32 	%r18, %r17, %r16;
	cvt.u64.u32 	%rd178, %r18;
	bra.uni 	$L__BB2_7;
$L__BB2_6:
	rem.s64 	%rd178, %rd12, %rd3;
$L__BB2_7:
	mul.lo.s64 	%rd99, %rd173, %rd173;
	shl.b64 	%rd100, %rd177, 1;
	sub.s64 	%rd16, %rd99, %rd100;
	or.b64  	%rd101, %rd16, %rd3;
	and.b64  	%rd102, %rd101, -4294967296;
	setp.ne.s64 	%p5, %rd102, 0;
	@%p5 bra 	$L__BB2_9;
	cvt.u32.u64 	%r20, %rd16;
	rem.u32 	%r21, %r20, %r16;
	cvt.u64.u32 	%rd179, %r21;
	bra.uni 	$L__BB2_10;
$L__BB2_9:
	rem.s64 	%rd179, %rd16, %rd3;
$L__BB2_10:
	and.b64  	%rd103, %rd191, 1;
	setp.eq.b64 	%p6, %rd103, 1;
	not.pred 	%p7, %p6;
	@%p7 bra 	$L__BB2_17;
	mul.lo.s64 	%rd104, %rd178, %rd182;
	mad.lo.s64 	%rd105, %rd179, %rd181, %rd104;
	and.b64  	%rd106, %rd105, -9223372036854775807;
	setp.eq.s64 	%p8, %rd106, 1;
	selp.b64 	%rd107, %rd3, 0, %p8;
	add.s64 	%rd108, %rd107, %rd105;
	shr.u64 	%rd109, %rd108, 63;
	add.s64 	%rd110, %rd108, %rd109;
	shr.s64 	%rd20, %rd110, 1;
	or.b64  	%rd111, %rd20, %rd3;
	and.b64  	%rd112, %rd111, -4294967296;
	setp.ne.s64 	%p9, %rd112, 0;
	@%p9 bra 	$L__BB2_13;
	cvt.u32.u64 	%r23, %rd20;
	rem.u32 	%r24, %r23, %r16;
	cvt.u64.u32 	%rd180, %r24;
	bra.uni 	$L__BB2_14;
$L__BB2_13:
	rem.s64 	%rd180, %rd20, %rd3;
$L__BB2_14:
	mul.lo.s64 	%rd113, %rd181, %rd2;
	mul.lo.s64 	%rd114, %rd113, %rd178;
	mad.lo.s64 	%rd115, %rd179, %rd182, %rd114;
	and.b64  	%rd116, %rd115, -9223372036854775807;
	setp.eq.s64 	%p10, %rd116, 1;
	selp.b64 	%rd117, %rd3, 0, %p10;
	add.s64 	%rd118, %rd117, %rd115;
	shr.u64 	%rd119, %rd118, 63;
	add.s64 	%rd120, %rd118, %rd119;
	shr.s64 	%rd24, %rd120, 1;
	or.b64  	%rd121, %rd24, %rd3;
	and.b64  	%rd122, %rd121, -4294967296;
	setp.ne.s64 	%p11, %rd122, 0;
	@%p11 bra 	$L__BB2_16;
	cvt.u32.u64 	%r26, %rd24;
	rem.u32 	%r27, %r26, %r16;
	cvt.u64.u32 	%rd182, %r27;
	mov.u64 	%rd181, %rd180;
	bra.uni 	$L__BB2_17;
$L__BB2_16:
	rem.s64 	%rd182, %rd24, %rd3;
	mov.u64 	%rd181, %rd180;
$L__BB2_17:
	mul.lo.s64 	%rd29, %rd177, %rd177;
	or.b64  	%rd123, %rd29, %rd3;
	and.b64  	%rd124, %rd123, -4294967296;
	setp.ne.s64 	%p12, %rd124, 0;
	@%p12 bra 	$L__BB2_19;
	cvt.u32.u64 	%r29, %rd29;
	rem.u32 	%r30, %r29, %r16;
	cvt.u64.u32 	%rd183, %r30;
	bra.uni 	$L__BB2_20;
$L__BB2_19:
	rem.s64 	%rd183, %rd29, %rd3;
$L__BB2_20:
	mul.lo.s64 	%rd33, %rd179, %rd178;
	or.b64  	%rd125, %rd33, %rd3;
	and.b64  	%rd126, %rd125, -4294967296;
	setp.ne.s64 	%p13, %rd126, 0;
	@%p13 bra 	$L__BB2_22;
	cvt.u32.u64 	%r32, %rd33;
	rem.u32 	%r33, %r32, %r16;
	cvt.u64.u32 	%rd175, %r33;
	bra.uni 	$L__BB2_23;
$L__BB2_22:
	rem.s64 	%rd175, %rd33, %rd3;
$L__BB2_23:
	mul.lo.s64 	%rd127, %rd179, %rd179;
	shl.b64 	%rd128, %rd183, 1;
	sub.s64 	%rd37, %rd127, %rd128;
	or.b64  	%rd129, %rd37, %rd3;
	and.b64  	%rd130, %rd129, -4294967296;
	setp.ne.s64 	%p14, %rd130, 0;
	@%p14 bra 	$L__BB2_25;
	cvt.u32.u64 	%r35, %rd37;
	rem.u32 	%r36, %r35, %r16;
	cvt.u64.u32 	%rd173, %r36;
	bra.uni 	$L__BB2_26;
$L__BB2_25:
	rem.s64 	%rd173, %rd37, %rd3;
$L__BB2_26:
	and.b64  	%rd131, %rd191, 2;
	setp.eq.s64 	%p15, %rd131, 0;
	@%p15 bra 	$L__BB2_33;
	mul.lo.s64 	%rd132, %rd175, %rd182;
	mad.lo.s64 	%rd133, %rd173, %rd181, %rd132;
	and.b64  	%rd134, %rd133, -9223372036854775807;
	setp.eq.s64 	%p16, %rd134, 1;
	selp.b64 	%rd135, %rd3, 0, %p16;
	add.s64 	%rd136, %rd135, %rd133;
	shr.u64 	%rd137, %rd136, 63;
	add.s64 	%rd138, %rd136, %rd137;
	shr.s64 	%rd41, %rd138, 1;
	or.b64  	%rd139, %rd41, %rd3;
	and.b64  	%rd140, %rd139, -4294967296;
	setp.ne.s64 	%p17, %rd140, 0;
	@%p17 bra 	$L__BB2_29;
	cvt.u32.u64 	%r38, %rd41;
	rem.u32 	%r39, %r38, %r16;
	cvt.u64.u32 	%rd186, %r39;
	bra.uni 	$L__BB2_30;
$L__BB2_29:
	rem.s64 	%rd186, %rd41, %rd3;
$L__BB2_30:
	mul.lo.s64 	%rd141, %rd181, %rd2;
	mul.lo.s64 	%rd142, %rd141, %rd175;
	mad.lo.s64 	%rd143, %rd173, %rd182, %rd142;
	and.b64  	%rd144, %rd143, -9223372036854775807;
	setp.eq.s64 	%p18, %rd144, 1;
	selp.b64 	%rd145, %rd3, 0, %p18;
	add.s64 	%rd146, %rd145, %rd143;
	shr.u64 	%rd147, %rd146, 63;
	add.s64 	%rd148, %rd146, %rd147;
	shr.s64 	%rd45, %rd148, 1;
	or.b64  	%rd149, %rd45, %rd3;
	and.b64  	%rd150, %rd149, -4294967296;
	setp.ne.s64 	%p19, %rd150, 0;
	@%p19 bra 	$L__BB2_32;
	cvt.u32.u64 	%r41, %rd45;
	rem.u32 	%r42, %r41, %r16;
	cvt.u64.u32 	%rd182, %r42;
	mov.u64 	%rd181, %rd186;
	bra.uni 	$L__BB2_33;
$L__BB2_32:
	rem.s64 	%rd182, %rd45, %rd3;
	mov.u64 	%rd181, %rd186;
$L__BB2_33:
	mul.lo.s64 	%rd50, %rd183, %rd183;
	or.b64  	%rd151, %rd50, %rd3;
	and.b64  	%rd152, %rd151, -4294967296;
	setp.ne.s64 	%p20, %rd152, 0;
	@%p20 bra 	$L__BB2_35;
	cvt.u32.u64 	%r44, %rd50;
	rem.u32 	%r45, %r44, %r16;
	cvt.u64.u32 	%rd177, %r45;
	bra.uni 	$L__BB2_36;
$L__BB2_35:
	rem.s64 	%rd177, %rd50, %rd3;
$L__BB2_36:
	shr.s64 	%rd191, %rd191, 2;
	add.s32 	%r56, %r56, 2;
	setp.ne.s32 	%p21, %r56, 0;
	@%p21 bra 	$L__BB2_4;
$L__BB2_37:
	and.b32  	%r46, %r2, 1;
	setp.eq.b32 	%p22, %r46, 1;
	not.pred 	%p23, %p22;
	@%p23 bra 	$L__BB2_48;
	mul.lo.s64 	%rd62, %rd173, %rd175;
	or.b64  	%rd153, %rd62, %rd3;
	and.b64  	%rd154, %rd153, -4294967296;
	setp.ne.s64 	%p24, %rd154, 0;
	@%p24 bra 	$L__BB2_40;
	cvt.u32.u64 	%r47, %rd3;
	cvt.u32.u64 	%r48, %rd62;
	rem.u32 	%r49, %r48, %r47;
	cvt.u64.u32 	%rd197, %r49;
	bra.uni 	$L__BB2_41;
$L__BB2_40:
	rem.s64 	%rd197, %rd62, %rd3;
$L__BB2_41:
	mul.lo.s64 	%rd155, %rd173, %rd173;
	shl.b64 	%rd156, %rd177, 1;
	sub.s64 	%rd66, %rd155, %rd156;
	or.b64  	%rd157, %rd66, %rd3;
	and.b64  	%rd158, %rd157, -4294967296;
	setp.ne.s64 	%p25, %rd158, 0;
	@%p25 bra 	$L__BB2_43;
	cvt.u32.u64 	%r50, %rd3;
	cvt.u32.u64 	%r51, %rd66;
	rem.u32 	%r52, %r51, %r50;
	cvt.u64.u32 	%rd198, %r52;
	bra.uni 	$L__BB2_44;
$L__BB2_43:
	rem.s64 	%rd198, %rd66, %rd3;
$L__BB2_44:
	and.b64  	%rd159, %rd191, 1;
	setp.eq.b64 	%p26, %rd159, 1;
	not.pred 	%p27, %p26;
	@%p27 bra 	$L__BB2_48;
	mul.lo.s64 	%rd160, %rd197, %rd182;
	mad.lo.s64 	%rd161, %rd198, %rd181, %rd160;
	and.b64  	%rd162, %rd161, -9223372036854775807;
	setp.eq.s64 	%p28, %rd162, 1;
	selp.b64 	%rd163, %rd3, 0, %p28;
	add.s64 	%rd164, %rd163, %rd161;
	shr.u64 	%rd165, %rd164, 63;
	add.s64 	%rd166, %rd164, %rd165;
	shr.s64 	%rd70, %rd166, 1;
	or.b64  	%rd167, %rd70, %rd3;
	and.b64  	%rd168, %rd167, -4294967296;
	setp.ne.s64 	%p29, %rd168, 0;
	@%p29 bra 	$L__BB2_47;
	cvt.u32.u64 	%r53, %rd3;
	cvt.u32.u64 	%r54, %rd70;
	rem.u32 	%r55, %r54, %r53;
	cvt.u64.u32 	%rd181, %r55;
	bra.uni 	$L__BB2_48;
$L__BB2_47:
	rem.s64 	%rd181, %rd70, %rd3;
$L__BB2_48:
	setp.eq.s64 	%p30, %rd181, 0;
	selp.u32 	%r57, 1, 0, %p30;
$L__BB2_49:
	setp.le.s64 	%p31, %rd77, %rd1;
	bar.sync 	0;
	@%p31 bra 	$L__BB2_51;
	cvta.to.global.u64 	%rd169, %rd76;
	shl.b64 	%rd170, %rd1, 2;
	add.s64 	%rd171, %rd169, %rd170;
	st.global.u32 	[%rd171], %r57;
$L__BB2_51:
	ret;

}


// ===== COMPILED SASS (sm_100) =====

	.target	sm_100

	.elftype	@"ET_EXEC"


//--------------------- .note.nv.tkinfo           --------------------------
	.section	.note.nv.tkinfo,"",@"SHT_NOTE"
	.sectionflags	@"SHF_NOTE_NV_TKINFO"
	.tkinfo
        /*0018*/ 	.word	0x00000002
        /*0030*/ 	.string	""
        /*0030*/ 	.string	"ptxas"
        /*0030*/ 	.string	"Cuda compilation tools, release 13.0, V13.0.88"
        /*0030*/ 	.string	"Build cuda_13.0.r13.0/compiler.36424714_0"
        /*0030*/ 	.string	"-arch sm_100 -m 64 "



//--------------------- .note.nv.cuinfo           --------------------------
	.section	.note.nv.cuinfo,"",@"SHT_NOTE"
	.sectionflags	@"SHF_NOTE_NV_CUINFO"
        /*0018*/ 	.short	0x0002
        /*001a*/ 	.short	0x0064
        /*001c*/ 	.short	0x0082
	.zero		2


//--------------------- .nv.info                  --------------------------
	.section	.nv.info,"",@"SHT_CUDA_INFO"
	.align	4


	//----- nvinfo : EIATTR_REGCOUNT
	.align		4
        /*0000*/ 	.byte	0x04, 0x2f
        /*0002*/ 	.short	(.L_2 - .L_1)
	.align		4
.L_1:
        /*0004*/ 	.word	index@(_Z15kernel_trialDivPlPi)
        /*0008*/ 	.word	0x00000018


	//----- nvinfo : EIATTR_FRAME_SIZE
	.align		4
.L_2:
        /*000c*/ 	.byte	0x04, 0x11
        /*000e*/ 	.short	(.L_4 - .L_3)
	.align		4
.L_3:
        /*0010*/ 	.word	index@($__internal_2_$__cuda_sm20_rem_s64)
        /*0014*/ 	.word	0x00000000


	//----- nvinfo : EIATTR_FRAME_SIZE
	.align		4
.L_4:
        /*0018*/ 	.byte	0x04, 0x11
        /*001a*/ 	.short	(.L_6 - .L_5)
	.align		4
.L_5:
        /*001c*/ 	.word	index@(_Z15kernel_trialDivPlPi)
        /*0020*/ 	.word	0x00000000


	//----- nvinfo : EIATTR_REGCOUNT
	.align		4
.L_6:
        /*0024*/ 	.byte	0x04, 0x2f
        /*0026*/ 	.short	(.L_8 - .L_7)
	.align		4
.L_7:
        /*0028*/ 	.word	index@(_Z13kernel_jacobiPlS_l)
        /*002c*/ 	.word	0x00000020


	//----- nvinfo : EIATTR_FRAME_SIZE
	.align		4
.L_8:
        /*0030*/ 	.byte	0x04, 0x11
        /*0032*/ 	.short	(.L_10 - .L_9)
	.align		4
.L_9:
        /*0034*/ 	.word	index@($__internal_1_$__cuda_sm20_rem_s64)
        /*0038*/ 	.word	0x00000000


	//----- nvinfo : EIATTR_FRAME_SIZE
	.align		4
.L_10:
        /*003c*/ 	.byte	0x04, 0x11
        /*003e*/ 	.short	(.L_12 - .L_11)
	.align		4
.L_11:
        /*0040*/ 	.word	index@(_Z13kernel_jacobiPlS_l)
        /*0044*/ 	.word	0x00000000


	//----- nvinfo : EIATTR_REGCOUNT
	.align		4
.L_12:
        /*0048*/ 	.byte	0x04, 0x2f
        /*004a*/ 	.short	(.L_14 - .L_13)
	.align		4
.L_13:
        /*004c*/ 	.word	index@(_Z12kernel_lucasPlS_Pil)
        /*0050*/ 	.word	0x00000028


	//----- nvinfo : EIATTR_FRAME_SIZE
	.align		4
.L_14:
        /*0054*/ 	.byte	0x04, 0x11
        /*0056*/ 	.short	(.L_16 - .L_15)
	.align		4
.L_15:
        /*0058*/ 	.word	index@($__internal_0_$__cuda_sm20_rem_s64)
        /*005c*/ 	.word	0x00000000


	//----- nvinfo : EIATTR_FRAME_SIZE
	.align		4
.L_16:
        /*0060*/ 	.byte	0x04, 0x11
        /*0062*/ 	.short	(.L_18 - .L_17)
	.align		4
.L_17:
        /*0064*/ 	.word	index@(_Z12kernel_lucasPlS_Pil)
        /*0068*/ 	.word	0x00000000


	//----- nvinfo : EIATTR_MIN_STACK_SIZE
	.align		4
.L_18:
        /*006c*/ 	.byte	0x04, 0x12
        /*006e*/ 	.short	(.L_20 - .L_19)
	.align		4
.L_19:
        /*0070*/ 	.word	index@(_Z12kernel_lucasPlS_Pil)
        /*0074*/ 	.word	0x00000000


	//----- nvinfo : EIATTR_MIN_STACK_SIZE
	.align		4
.L_20:
        /*0078*/ 	.byte	0x04, 0x12
        /*007a*/ 	.short	(.L_22 - .L_21)
	.align		4
.L_21:
        /*007c*/ 	.word	index@(_Z13kernel_jacobiPlS_l)
        /*0080*/ 	.word	0x00000000


	//----- nvinfo : EIATTR_MIN_STACK_SIZE
	.align		4
.L_22:
        /*0084*/ 	.byte	0x04, 0x12
        /*0086*/ 	.short	(.L_24 - .L_23)
	.align		4
.L_23:
        /*0088*/ 	.word	index@(_Z15kernel_trialDivPlPi)
        /*008c*/ 	.word	0x00000000
.L_24:


//--------------------- .nv.compat                --------------------------
	.section	.nv.compat,"",@"SHT_CUDA_COMPAT_INFO"
	.align	4
        /*0000*/ 	.byte	0x02, 0x09, 0x00, 0x00, 0x02, 0x02, 0x01, 0x00, 0x02, 0x05, 0x05, 0x00, 0x03, 0x07, 0x01, 0x01
        /*0010*/ 	.byte	0x02, 0x03, 0x00, 0x00, 0x02, 0x06, 0x01, 0x00, 0x04, 0x0b, 0x08, 0x00, 0x09, 0x00, 0x00, 0x00
        /*0020*/ 	.byte	0x00, 0x00, 0x00, 0x00


//--------------------- .nv.info._Z12kernel_lucasPlS_Pil --------------------------
	.section	.nv.info._Z12kernel_lucasPlS_Pil,"",@"SHT_CUDA_INFO"
	.sectionflags	@""
	.align	4


	//----- nvinfo : EIATTR_CUDA_API_VERSION
	.align		4
        /*0000*/ 	.byte	0x04, 0x37
        /*0002*/ 	.short	(.L_26 - .L_25)
.L_25:
        /*0004*/ 	.word	0x00000082


	//----- nvinfo : EIATTR_KPARAM_INFO
	.align		4
.L_26:
        /*0008*/ 	.byte	0x04, 0x17
        /*000a*/ 	.short	(.L_28 - .L_27)
.L_27:
        /*000c*/ 	.word	0x00000000
        /*0010*/ 	.short	0x0003
        /*0012*/ 	.short	0x0018
        /*0014*/ 	.byte	0x00, 0xf0, 0x21, 0x00


	//----- nvinfo : EIATTR_KPARAM_INFO
	.align		4
.L_28:
        /*0018*/ 	.byte	0x04, 0x17
        /*001a*/ 	.short	(.L_30 - .L_29)
.L_29:
        /*001c*/ 	.word	0x00000000
        /*0020*/ 	.short	0x0002
        /*0022*/ 	.short	0x0010
        /*0024*/ 	.byte	0x00, 0xf5, 0x21, 0x00


	//----- nvinfo : EIATTR_KPARAM_INFO
	.align		4
.L_30:
        /*0028*/ 	.byte	0x04, 0x17
        /*002a*/ 	.short	(.L_32 - .L_31)
.L_31:
        /*002c*/ 	.word	0x00000000
        /*0030*/ 	.short	0x0001
        /*0032*/ 	.short	0x0008
        /*0034*/ 	.byte	0x00, 0xf5, 0x21, 0x00


	//----- nvinfo : EIATTR_KPARAM_INFO
	.align		4
.L_32:
        /*0038*/ 	.byte	0x04, 0x17
        /*003a*/ 	.short	(.L_34 - .L_33)
.L_33:
        /*003c*/ 	.word	0x00000000
        /*0040*/ 	.short	0x0000
        /*0042*/ 	.short	0x0000
        /*0044*/ 	.byte	0x00, 0xf5, 0x21, 0x00


	//----- nvinfo : EIATTR_SPARSE_MMA_MASK
	.align		4
.L_34:
        /*0048*/ 	.byte	0x03, 0x50
        /*004a*/ 	.short	0x0000


	//----- nvinfo : EIATTR_MAXREG_COUNT
	.align		4
        /*004c*/ 	.byte	0x03, 0x1b
        /*004e*/ 	.short	0x00ff


	//----- nvinfo : EIATTR_NUM_BARRIERS
	.align		4
        /*0050*/ 	.byte	0x02, 0x4c
        /*0052*/ 	.byte	0x01
	.zero		1


	//----- nvinfo : EIATTR_MERCURY_ISA_VERSION
	.align		4
        /*0054*/ 	.byte	0x03, 0x5f
        /*0056*/ 	.short	0x0101


	//----- nvinfo : EIATTR_VRC_CTA_INIT_COUNT
	.align		4
        /*0058*/ 	.byte	0x02, 0x4a
	.zero		1
	.zero		1


	//----- nvinfo : EIATTR_EXIT_INSTR_OFFSETS
	.align		4
        /*005c*/ 	.byte	0x04, 0x1c
        /*005e*/ 	.short	(.L_36 - .L_35)


	//   ....[0]....
.L_35:
        /*0060*/ 	.word	0x000025c0


	//   ....[1]....
        /*0064*/ 	.word	0x00002610


	//----- nvinfo : EIATTR_CRS_STACK_SIZE
	.align		4
.L_36:
        /*0068*/ 	.byte	0x04, 0x1e
        /*006a*/ 	.short	(.L_38 - .L_37)
.L_37:
        /*006c*/ 	.word	0x00000000


	//----- nvinfo : EIATTR_CBANK_PARAM_SIZE
	.align		4
.L_38:
        /*0070*/ 	.byte	0x03, 0x19
        /*0072*/ 	.short	0x0020


	//----- nvinfo : EIATTR_PARAM_CBANK
	.align		4
        /*0074*/ 	.byte	0x04, 0x0a
        /*0076*/ 	.short	(.L_40 - .L_39)
	.align		4
.L_39:
        /*0078*/ 	.word	index@(.nv.constant0._Z12kernel_lucasPlS_Pil)
        /*007c*/ 	.short	0x0380
        /*007e*/ 	.short	0x0020


	//----- nvinfo : EIATTR_SW_WAR
	.align		4
.L_40:
        /*0080*/ 	.byte	0x04, 0x36
        /*0082*/ 	.short	(.L_42 - .L_41)
.L_41:
        /*0084*/ 	.word	0x00000008
.L_42:


//--------------------- .nv.info._Z13kernel_jacobiPlS_l --------------------------
	.section	.nv.info._Z13kernel_jacobiPlS_l,"",@"SHT_CUDA_INFO"
	.sectionflags	@""
	.align	4


	//----- nvinfo : EIATTR_CUDA_API_VERSION
	.align		4
        /*0000*/ 	.byte	0x04, 0x37
        /*0002*/ 	.short	(.L_44 - .L_43)
.L_43:
        /*0004*/ 	.word	0x00000082


	//----- nvinfo : EIATTR_KPARAM_INFO
	.align		4
.L_44:
        /*0008*/ 	.byte	0x04, 0x17
        /*000a*/ 	.short	(.L_46 - .L_45)
.L_45:
        /*000c*/ 	.word	0x00000000
        /*0010*/ 	.short	0x0002
        /*0012*/ 	.short	0x0010
        /*0014*/ 	.byte	0x00, 0xf0, 0x21, 0x00


	//----- nvinfo : EIATTR_KPARAM_INFO
	.align		4
.L_46:
        /*0018*/ 	.byte	0x04, 0x17
        /*001a*/ 	.short	(.L_48 - .L_47)
.L_47:
        /*001c*/ 	.word	0x00000000
        /*0020*/ 	.short	0x0001
        /*0022*/ 	.short	0x0008
        /*0024*/ 	.byte	0x00, 0xf5, 0x21, 0x00


	//----- nvinfo : EIATTR_KPARAM_INFO
	.align		4
.L_48:
        /*0028*/ 	.byte	0x04, 0x17
        /*002a*/ 	.short	(.L_50 - .L_49)
.L_49:
        /*002c*/ 	.word	0x00000000
        /*0030*/ 	.short	0x0000
        /*0032*/ 	.short	0x0000
        /*0034*/ 	.byte	0x00, 0xf5, 0x21, 0x00


	//----- nvinfo : EIATTR_SPARSE_MMA_MASK
	.align		4
.L_50:
        /*0038*/ 	.byte	0x03, 0x50
        /*003a*/ 	.short	0x0000


	//----- nvinfo : EIATTR_MAXREG_COUNT
	.align		4
        /*003c*/ 	.byte	0x03, 0x1b
        /*003e*/ 	.short	0x00ff


	//----- nvinfo : EIATTR_NUM_BARRIERS
	.align		4
        /*0040*/ 	.byte	0x02, 0x4c
        /*0042*/ 	.byte	0x01
	.zero		1


	//----- nvinfo : EIATTR_MERCURY_ISA_VERSION
	.align		4
        /*0044*/ 	.byte	0x03, 0x5f
        /*0046*/ 	.short	0x0101


	//----- nvinfo : EIATTR_VRC_CTA_INIT_COUNT
	.align		4
        /*0048*/ 	.byte	0x02, 0x4a
	.zero		1
	.zero		1


	//----- nvinfo : EIATTR_EXIT_INSTR_OFFSETS
	.align		4
        /*004c*/ 	.byte	0x04, 0x1c
        /*004e*/ 	.short	(.L_52 - .L_51)


	//   ....[0]....
.L_51:
        /*0050*/ 	.word	0x000009a0


	//----- nvinfo : EIATTR_CRS_STACK_SIZE
	.align		4
.L_52:
        /*0054*/ 	.byte	0x04, 0x1e
        /*0056*/ 	.short	(.L_54 - .L_53)
.L_53:
        /*0058*/ 	.word	0x00000000


	//----- nvinfo : EIATTR_CBANK_PARAM_SIZE
	.align		4
.L_54:
        /*005c*/ 	.byte	0x03, 0x19
        /*005e*/ 	.short	0x0018


	//----- nvinfo : EIATTR_PARAM_CBANK
	.align		4
        /*0060*/ 	.byte	0x04, 0x0a
        /*0062*/ 	.short	(.L_56 - .L_55)
	.align		4
.L_55:
        /*0064*/ 	.word	index@(.nv.constant0._Z13kernel_jacobiPlS_l)
        /*0068*/ 	.short	0x0380
        /*006a*/ 	.short	0x0018


	//----- nvinfo : EIATTR_SW_WAR
	.align		4
.L_56:
        /*006c*/ 	.byte	0x04, 0x36
        /*006e*/ 	.short	(.L_58 - .L_57)
.L_57:
        /*0070*/ 	.word	0x00000008
.L_58:


//--------------------- .nv.info._Z15kernel_trialDivPlPi --------------------------
	.section	.nv.info._Z15kernel_trialDivPlPi,"",@"SHT_CUDA_INFO"
	.sectionflags	@""
	.align	4


	//----- nvinfo : EIATTR_CUDA_API_VERSION
	.align		4
        /*0000*/ 	.byte	0x04, 0x37
        /*0002*/ 	.short	(.L_60 - .L_59)
.L_59:
        /*0004*/ 	.word	0x00000082


	//----- nvinfo : EIATTR_KPARAM_INFO
	.align		4
.L_60:
        /*0008*/ 	.byte	0x04, 0x17
        /*000a*/ 	.short	(.L_62 - .L_61)
.L_61:
        /*000c*/ 	.word	0x00000000
        /*0010*/ 	.short	0x0001
        /*0012*/ 	.short	0x0008
        /*0014*/ 	.byte	0x00, 0xf5, 0x21, 0x00


	//----- nvinfo : EIATTR_KPARAM_INFO
	.align		4
.L_62:
        /*0018*/ 	.byte	0x04, 0x17
        /*001a*/ 	.short	(.L_64 - .L_63)
.L_63:
        /*001c*/ 	.word	0x00000000
        /*0020*/ 	.short	0x0000
        /*0022*/ 	.short	0x0000
        /*0024*/ 	.byte	0x00, 0xf5, 0x21, 0x00


	//----- nvinfo : EIATTR_SPARSE_MMA_MASK
	.align		4
.L_64:
        /*0028*/ 	.byte	0x03, 0x50
        /*002a*/ 	.short	0x0000


	//----- nvinfo : EIATTR_MAXREG_COUNT
	.align		4
        /*002c*/ 	.byte	0x03, 0x1b
        /*002e*/ 	.short	0x00ff


	//----- nvinfo : EIATTR_NUM_BARRIERS
	.align		4
        /*0030*/ 	.byte	0x02, 0x4c
        /*0032*/ 	.byte	0x01
	.zero		1


	//----- nvinfo : EIATTR_MERCURY_ISA_VERSION
	.align		4
        /*0034*/ 	.byte	0x03, 0x5f
        /*0036*/ 	.short	0x0101


	//----- nvinfo : EIATTR_VRC_CTA_INIT_COUNT
	.align		4
        /*0038*/ 	.byte	0x02, 0x4a
	.zero		1
	.zero		1


	//----- nvinfo : EIATTR_EXIT_INSTR_OFFSETS
	.align		4
        /*003c*/ 	.byte	0x04, 0x1c
        /*003e*/ 	.short	(.L_66 - .L_65)


	//   ....[0]....
.L_65:
        /*0040*/ 	.word	0x00001600


	//----- nvinfo : EIATTR_CRS_STACK_SIZE
	.align		4
.L_66:
        /*0044*/ 	.byte	0x04, 0x1e
        /*0046*/ 	.short	(.L_68 - .L_67)
.L_67:
        /*0048*/ 	.word	0x00000000


	//----- nvinfo : EIATTR_CBANK_PARAM_SIZE
	.align		4
.L_68:
        /*004c*/ 	.byte	0x03, 0x19
        /*004e*/ 	.short	0x0010


	//----- nvinfo : EIATTR_PARAM_CBANK
	.align		4
        /*0050*/ 	.byte	0x04, 0x0a
        /*0052*/ 	.short	(.L_70 - .L_69)
	.align		4
.L_69:
        /*0054*/ 	.word	index@(.nv.constant0._Z15kernel_trialDivPlPi)
        /*0058*/ 	.short	0x0380
        /*005a*/ 	.short	0x0010


	//----- nvinfo : EIATTR_SW_WAR
	.align		4
.L_70:
        /*005c*/ 	.byte	0x04, 0x36
        /*005e*/ 	.short	(.L_72 - .L_71)
.L_71:
        /*0060*/ 	.word	0x00000008
.L_72:


//--------------------- .nv.callgraph             --------------------------
	.section	.nv.callgraph,"",@"SHT_CUDA_CALLGRAPH"
	.align	4
	.sectionentsize	8
	.align		4
        /*0000*/ 	.word	0x00000000
	.align		4
        /*0004*/ 	.word	0xffffffff
	.align		4
        /*0008*/ 	.word	0x00000000
	.align		4
        /*000c*/ 	.word	0xfffffffe
	.align		4
        /*0010*/ 	.word	0x00000000
	.align		4
        /*0014*/ 	.word	0xfffffffd
	.align		4
        /*0018*/ 	.word	0x00000000
	.align		4
        /*001c*/ 	.word	0xfffffffc


//--------------------- .nv.constant3             --------------------------
	.section	.nv.constant3,"a",@progbits
	.align	8
.nv.constant3:
	.type		d_sPrimes,@object
	.size		d_sPrimes,(.L_0 - d_sPrimes)
d_sPrimes:
	.zero		2048
.L_0:


//--------------------- .text._Z12kernel_lucasPlS_Pil --------------------------
	.section	.text._Z12kernel_lucasPlS_Pil,"ax",@progbits
	.align	128
        .global         _Z12kernel_lucasPlS_Pil
        .type           _Z12kernel_lucasPlS_Pil,@function
        .size           _Z12kernel_lucasPlS_Pil,(.L_x_84 - _Z12kernel_lucasPlS_Pil)
        .other          _Z12kernel_lucasPlS_Pil,@"STO_CUDA_ENTRY STV_DEFAULT"
_Z12kernel_lucasPlS_Pil:
.text._Z12kernel_lucasPlS_Pil:
[----:B------:R-:W-:Y:S01]  /*0000*/  LDC R1, c[0x0][0x37c] ;  /* 0x0000df00ff017b82 */ /* 0x000fe20000000800 */
[----:B------:R-:W0:Y:S01]  /*0010*/  S2R R0, SR_CTAID.X ;  /* 0x0000000000007919 */ /* 0x000e220000002500 */
[----:B------:R-:W1:Y:S01]  /*0020*/  LDCU.64 UR6, c[0x0][0x398] ;  /* 0x00007300ff0677ac */ /* 0x000e620008000a00 */
[----:B------:R-:W-:Y:S01]  /*0030*/  BSSY.RECONVERGENT B0, `(.L_x_0) ;  /* 0x0000254000007945 */ /* 0x000fe20003800200 */
[----:B------:R-:W-:Y:S01]  /*0040*/  IMAD.MOV.U32 R5, RZ, RZ, RZ ;  /* 0x000000ffff057224 */ /* 0x000fe200078e00ff */
[----:B------:R-:W0:Y:S01]  /*0050*/  S2R R3, SR_TID.X ;  /* 0x0000000000037919 */ /* 0x000e220000002100 */
[----:B------:R-:W2:Y:S01]  /*0060*/  LDCU.64 UR4, c[0x0][0x358] ;  /* 0x00006b00ff0477ac */ /* 0x000ea20008000a00 */
[----:B0-----:R-:W-:-:S05]  /*0070*/  IMAD R0, R0, 0x80, R3 ;  /* 0x0000008000007824 */ /* 0x001fca00078e0203 */
[----:B-1----:R-:W-:-:S04]  /*0080*/  ISETP.GE.U32.AND P0, PT, R0, UR6, PT ;  /* 0x0000000600007c0c */ /* 0x002fc8000bf06070 */
[----:B------:R-:W-:-:S13]  /*0090*/  ISETP.GE.AND.EX P0, PT, RZ, UR7, PT, P0 ;  /* 0x00000007ff007c0c */ /* 0x000fda000bf06300 */
[----:B--2---:R-:W-:Y:S05]  /*00a0*/  @P0 BRA `(.L_x_1) ;  /* 0x0000002400300947 */ /* 0x004fea0003800000 */
[----:B------:R-:W0:Y:S01]  /*00b0*/  LDCU.128 UR8, c[0x0][0x380] ;  /* 0x00007000ff0877ac */ /* 0x000e220008000c00 */
[----:B------:R-:W-:Y:S01]  /*00c0*/  IMAD.SHL.U32 R14, R0, 0x8, RZ ;  /* 0x00000008000e7824 */ /* 0x000fe200078e00ff */
[----:B------:R-:W-:-:S04]  /*00d0*/  SHF.R.U32.HI R3, RZ, 0x1d, R0 ;  /* 0x0000001dff037819 */ /* 0x000fc80000011600 */
[----:B0-----:R-:W-:-:S04]  /*00e0*/  IADD3 R16, P0, PT, R14, UR8, RZ ;  /* 0x000000080e107c10 */ /* 0x001fc8000ff1e0ff */
[----:B------:R-:W-:-:S06]  /*00f0*/  IADD3.X R17, PT, PT, R3, UR9, RZ, P0, !PT ;  /* 0x0000000903117c10 */ /* 0x000fcc00087fe4ff */
[----:B------:R-:W2:Y:S01]  /*0100*/  LDG.E.64 R16, desc[UR4][R16.64] ;  /* 0x0000000410107981 */ /* 0x000ea2000c1e1b00 */
[----:B------:R-:W-:Y:S01]  /*0110*/  IADD3 R14, P1, PT, R14, UR10, RZ ;  /* 0x0000000a0e0e7c10 */ /* 0x000fe2000ff3e0ff */
[----:B------:R-:W-:-:S03]  /*0120*/  IMAD.MOV.U32 R5, RZ, RZ, 0x1 ;  /* 0x00000001ff057424 */ /* 0x000fc600078e00ff */
[----:B------:R-:W-:Y:S02]  /*0130*/  IADD3.X R15, PT, PT, R3, UR11, RZ, P1, !PT ;  /* 0x0000000b030f7c10 */ /* 0x000fe40008ffe4ff */
[----:B--2---:R-:W-:-:S04]  /*0140*/  IADD3 R2, P0, PT, R16, 0x1, RZ ;  /* 0x0000000110027810 */ /* 0x004fc80007f1e0ff */
[----:B------:R-:W-:-:S04]  /*0150*/  IADD3.X R11, PT, PT, RZ, R17, RZ, P0, !PT ;  /* 0x00000011ff0b7210 */ /* 0x000fc800007fe4ff */
[----:B------:R-:W-:-:S05]  /*0160*/  LEA.HI R2, P0, R11, R2, RZ, 0x1 ;  /* 0x000000020b027211 */ /* 0x000fca00078108ff */
[----:B------:R-:W-:-:S05]  /*0170*/  IMAD.X R11, RZ, RZ, R11, P0 ;  /* 0x000000ffff0b7224 */ /* 0x000fca00000e060b */
[----:B------:R-:W-:-:S04]  /*0180*/  SHF.R.S64 R2, R2, 0x1, R11 ;  /* 0x0000000102027819 */ /* 0x000fc8000000100b */
[----:B------:R-:W-:-:S13]  /*0190*/  ISETP.NE.AND P0, PT, R2, RZ, PT ;  /* 0x000000ff0200720c */ /* 0x000fda0003f05270 */
[----:B------:R-:W-:Y:S05]  /*01a0*/  @!P0 BRA `(.L_x_1) ;  /* 0x0000002000f08947 */ /* 0x000fea0003800000 */
[----:B------:R-:W2:Y:S01]  /*01b0*/  LDG.E.64 R14, desc[UR4][R14.64] ;  /* 0x000000040e0e7981 */ /* 0x000ea2000c1e1b00 */
[----:B------:R-:W0:Y:S01]  /*01c0*/  FLO.U32 R6, R2 ;  /* 0x0000000200067300 */ /* 0x000e2200000e0000 */
[----:B------:R-:W-:Y:S01]  /*01d0*/  BSSY.RECONVERGENT B1, `(.L_x_2) ;  /* 0x00001be000017945 */ /* 0x000fe20003800200 */
[----:B------:R-:W-:Y:S01]  /*01e0*/  IMAD.MOV.U32 R4, RZ, RZ, RZ ;  /* 0x000000ffff047224 */ /* 0x000fe200078e00ff */
[----:B------:R-:W-:Y:S01]  /*01f0*/  MOV R8, RZ ;  /* 0x000000ff00087202 */ /* 0x000fe20000000f00 */
[----:B------:R-:W-:Y:S02]  /*0200*/  IMAD.MOV.U32 R5, RZ, RZ, 0x2 ;  /* 0x00000002ff057424 */ /* 0x000fe400078e00ff */
[----:B------:R-:W-:Y:S02]  /*0210*/  IMAD.MOV.U32 R30, RZ, RZ, 0x1 ;  /* 0x00000001ff1e7424 */ /* 0x000fe400078e00ff */
[----:B------:R-:W-:Y:S01]  /*0220*/  IMAD.MOV.U32 R31, RZ, RZ, RZ ;  /* 0x000000ffff1f7224 */ /* 0x000fe200078e00ff */
[----:B0-----:R-:W-:Y:S01]  /*0230*/  IADD3 R9, PT, PT, -R6, 0x1f, RZ ;  /* 0x0000001f06097810 */ /* 0x001fe20007ffe1ff */
[----:B------:R-:W-:Y:S01]  /*0240*/  IMAD.MOV.U32 R6, RZ, RZ, RZ ;  /* 0x000000ffff067224 */ /* 0x000fe200078e00ff */
[----:B--2---:R-:W-:-:S05]  /*0250*/  IADD3 R3, P0, PT, -R14, 0x1, RZ ;  /* 0x000000010e037810 */ /* 0x004fca0007f1e1ff */
[----:B------:R-:W-:-:S05]  /*0260*/  IMAD.X R7, RZ, RZ, ~R15, P0 ;  /* 0x000000ffff077224 */ /* 0x000fca00000e0e0f */
[----:B------:R-:W-:-:S04]  /*0270*/  SHF.R.S32.HI R22, RZ, 0x1f, R7 ;  /* 0x0000001fff167819 */ /* 0x000fc80000011407 */
[----:B------:R-:W-:Y:S01]  /*0280*/  LEA.HI R22, P0, R22, R3, RZ, 0x2 ;  /* 0x0000000316167211 */ /* 0x000fe200078110ff */
[----:B------:R-:W-:-:S03]  /*0290*/  HFMA2 R3, -RZ, RZ, 0, 0 ;  /* 0x00000000ff037431 */ /* 0x000fc600000001ff */
[----:B------:R-:W-:Y:S02]  /*02a0*/  IADD3.X R7, PT, PT, RZ, R7, RZ, P0, !PT ;  /* 0x00000007ff077210 */ /* 0x000fe400007fe4ff */
[C---:B------:R-:W-:Y:S02]  /*02b0*/  ISETP.NE.AND P0, PT, R9.reuse, 0x1f, PT ;  /* 0x0000001f0900780c */ /* 0x040fe40003f05270 */
[--C-:B------:R-:W-:Y:S02]  /*02c0*/  SHF.R.S64 R22, R22, 0x2, R7.reuse ;  /* 0x0000000216167819 */ /* 0x100fe40000001007 */
[----:B------:R-:W-:Y:S01]  /*02d0*/  SHF.R.S32.HI R23, RZ, 0x2, R7 ;  /* 0x00000002ff177819 */ /* 0x000fe20000011407 */
[----:B------:R-:W-:Y:S01]  /*02e0*/  IMAD.MOV.U32 R7, RZ, RZ, 0x1 ;  /* 0x00000001ff077424 */ /* 0x000fe200078e00ff */
[----:B------:R-:W-:-:S07]  /*02f0*/  IADD3 R9, PT, PT, -R9, 0x20, RZ ;  /* 0x0000002009097810 */ /* 0x000fce0007ffe1ff */
[----:B------:R-:W-:Y:S05]  /*0300*/  @!P0 BRA `(.L_x_3) ;  /* 0x0000001800a88947 */ /* 0x000fea0003800000 */
[----:B------:R-:W-:Y:S01]  /*0310*/  SHF.R.S32.HI R10, RZ, 0x1, R11 ;  /* 0x00000001ff0a7819 */ /* 0x000fe2000001140b */
[----:B------:R-:W-:Y:S01]  /*0320*/  IMAD.MOV.U32 R3, RZ, RZ, RZ ;  /* 0x000000ffff037224 */ /* 0x000fe200078e00ff */
[----:B------:R-:W-:Y:S01]  /*0330*/  LOP3.LUT R11, R9, 0xfffffffe, RZ, 0xc0, !PT ;  /* 0xfffffffe090b7812 */ /* 0x000fe200078ec0ff */
[----:B------:R-:W-:Y:S01]  /*0340*/  IMAD.MOV.U32 R4, RZ, RZ, RZ ;  /* 0x000000ffff047224 */ /* 0x000fe200078e00ff */
[----:B------:R-:W-:Y:S01]  /*0350*/  MOV R6, RZ ;  /* 0x000000ff00067202 */ /* 0x000fe20000000f00 */
[----:B------:R-:W-:Y:S02]  /*0360*/  IMAD.MOV.U32 R5, RZ, RZ, 0x2 ;  /* 0x00000002ff057424 */ /* 0x000fe400078e00ff */
[----:B------:R-:W-:Y:S02]  /*0370*/  IMAD.MOV.U32 R30, RZ, RZ, 0x1 ;  /* 0x00000001ff1e7424 */ /* 0x000fe400078e00ff */
[----:B------:R-:W-:Y:S02]  /*0380*/  IMAD.MOV.U32 R31, RZ, RZ, RZ ;  /* 0x000000ffff1f7224 */ /* 0x000fe400078e00ff */
[----:B------:R-:W-:-:S07]  /*0390*/  IMAD.MOV R11, RZ, RZ, -R11 ;  /* 0x000000ffff0b7224 */ /* 0x000fce00078e0a0b */
.L_x_34:
[-C--:B------:R-:W-:Y:S01]  /*03a0*/  IMAD R13, R31, R7.reuse, RZ ;  /* 0x000000071f0d7224 */ /* 0x080fe200078e02ff */
[----:B------:R-:W-:Y:S01]  /*03b0*/  BSSY.RECONVERGENT B2, `(.L_x_4) ;  /* 0x0000020000027945 */ /* 0x000fe20003800200 */
[----:B------:R-:W-:-:S04]  /*03c0*/  IMAD.WIDE.U32 R28, R30, R7, RZ ;  /* 0x000000071e1c7225 */ /* 0x000fc800078e00ff */
[----:B------:R-:W-:Y:S02]  /*03d0*/  IMAD R13, R30, R8, R13 ;  /* 0x000000081e0d7224 */ /* 0x000fe400078e020d */
[----:B------:R-:W-:-:S03]  /*03e0*/  VIADD R11, R11, 0x2 ;  /* 0x000000020b0b7836 */ /* 0x000fc60000000000 */
[----:B------:R-:W-:Y:S02]  /*03f0*/  IADD3 R24, PT, PT, R29, R13, RZ ;  /* 0x0000000d1d187210 */ /* 0x000fe40007ffe0ff */
[----:B------:R-:W-:Y:S02]  /*0400*/  ISETP.NE.AND P1, PT, R11, RZ, PT ;  /* 0x000000ff0b00720c */ /* 0x000fe40003f25270 */
[----:B------:R-:W-:-:S04]  /*0410*/  LOP3.LUT R7, R24, R17, RZ, 0xfc, !PT ;  /* 0x0000001118077212 */ /* 0x000fc800078efcff */
[----:B------:R-:W-:-:S13]  /*0420*/  ISETP.NE.U32.AND P0, PT, R7, RZ, PT ;  /* 0x000000ff0700720c */ /* 0x000fda0003f05070 */
[----:B------:R-:W-:Y:S05]  /*0430*/  @P0 BRA `(.L_x_5) ;  /* 0x00000000004c0947 */ /* 0x000fea0003800000 */
[----:B------:R-:W0:Y:S01]  /*0440*/  I2F.U32.RP R7, R16 ;  /* 0x0000001000077306 */ /* 0x000e220000209000 */
[----:B------:R-:W-:Y:S01]  /*0450*/  IMAD.MOV R19, RZ, RZ, -R16 ;  /* 0x000000ffff137224 */ /* 0x000fe200078e0a10 */
[----:B------:R-:W-:Y:S02]  /*0460*/  ISETP.NE.U32.AND P2, PT, R16, RZ, PT ;  /* 0x000000ff1000720c */ /* 0x000fe40003f45070 */
[----:B------:R-:W-:-:S04]  /*0470*/  MOV R33, RZ ;  /* 0x000000ff00217202 */ /* 0x000fc80000000f00 */
[----:B0-----:R-:W0:Y:S02]  /*0480*/  MUFU.RCP R7, R7 ;  /* 0x0000000700077308 */ /* 0x001e240000001000 */
[----:B0-----:R-:W-:-:S06]  /*0490*/  VIADD R12, R7, 0xffffffe ;  /* 0x0ffffffe070c7836 */ /* 0x001fcc0000000000 */
[----:B------:R0:W1:Y:S02]  /*04a0*/  F2I.FTZ.U32.TRUNC.NTZ R13, R12 ;  /* 0x0000000c000d7305 */ /* 0x000064000021f000 */
[----:B0-----:R-:W-:Y:S02]  /*04b0*/  HFMA2 R12, -RZ, RZ, 0, 0 ;  /* 0x00000000ff0c7431 */ /* 0x001fe400000001ff */
[----:B-1----:R-:W-:-:S04]  /*04c0*/  IMAD R19, R19, R13, RZ ;  /* 0x0000000d13137224 */ /* 0x002fc800078e02ff */
[----:B------:R-:W-:-:S06]  /*04d0*/  IMAD.HI.U32 R13, R13, R19, R12 ;  /* 0x000000130d0d7227 */ /* 0x000fcc00078e000c */
[----:B------:R-:W-:-:S04]  /*04e0*/  IMAD.HI.U32 R13, R13, R28, RZ ;  /* 0x0000001c0d0d7227 */ /* 0x000fc800078e00ff */
[----:B------:R-:W-:-:S04]  /*04f0*/  IMAD.MOV R13, RZ, RZ, -R13 ;  /* 0x000000ffff0d7224 */ /* 0x000fc800078e0a0d */
[----:B------:R-:W-:-:S05]  /*0500*/  IMAD R32, R16, R13, R28 ;  /* 0x0000000d10207224 */ /* 0x000fca00078e021c */
[----:B------:R-:W-:-:S13]  /*0510*/  ISETP.GE.U32.AND P0, PT, R32, R16, PT ;  /* 0x000000102000720c */ /* 0x000fda0003f06070 */
[----:B------:R-:W-:-:S05]  /*0520*/  @P0 IMAD.IADD R32, R32, 0x1, -R16 ;  /* 0x0000000120200824 */ /* 0x000fca00078e0a10 */
[----:B------:R-:W-:-:S13]  /*0530*/  ISETP.GE.U32.AND P0, PT, R32, R16, PT ;  /* 0x000000102000720c */ /* 0x000fda0003f06070 */
[----:B------:R-:W-:Y:S01]  /*0540*/  @P0 IMAD.IADD R32, R32, 0x1, -R16 ;  /* 0x0000000120200824 */ /* 0x000fe200078e0a10 */
[----:B------:R-:W-:Y:S01]  /*0550*/  @!P2 LOP3.LUT R32, RZ, R16, RZ, 0x33, !PT ;  /* 0x00000010ff20a212 */ /* 0x000fe200078e33ff */
[----:B------:R-:W-:Y:S06]  /*0560*/  BRA `(.L_x_6) ;  /* 0x0000000000107947 */ /* 0x000fec0003800000 */
.L_x_5:
[----:B------:R-:W-:-:S07]  /*0570*/  MOV R12, 0x590 ;  /* 0x00000590000c7802 */ /* 0x000fce0000000f00 */
[----:B------:R-:W-:Y:S05]  /*0580*/  CALL.REL.NOINC `($__internal_0_$__cuda_sm20_rem_s64) ;  /* 0x0000002000247944 */ /* 0x000fea0003c00000 */
[----:B------:R-:W-:Y:S02]  /*0590*/  IMAD.MOV.U32 R32, RZ, RZ, R20 ;  /* 0x000000ffff207224 */ /* 0x000fe400078e0014 */
[----:B------:R-:W-:-:S07]  /*05a0*/  IMAD.MOV.U32 R33, RZ, RZ, R21 ;  /* 0x000000ffff217224 */ /* 0x000fce00078e0015 */
.L_x_6:
[----:B------:R-:W-:Y:S05]  /*05b0*/  BSYNC.RECONVERGENT B2 ;  /* 0x0000000000027941 */ /* 0x000fea0003800200 */
.L_x_4:
[C---:B------:R-:W-:Y:S01]  /*05c0*/  SHF.L.U64.HI R8, R22.reuse, 0x1, R23 ;  /* 0x0000000116087819 */ /* 0x040fe20000010217 */
[-C--:B------:R-:W-:Y:S01]  /*05d0*/  IMAD R7, R31, R30.reuse, RZ ;  /* 0x0000001e1f077224 */ /* 0x080fe200078e02ff */
[----:B------:R-:W-:Y:S01]  /*05e0*/  LEA R28, P0, -R22, RZ, 0x1 ;  /* 0x000000ff161c7211 */ /* 0x000fe200078009ff */
[----:B------:R-:W-:Y:S02]  /*05f0*/  BSSY.RECONVERGENT B2, `(.L_x_7) ;  /* 0x000001f000027945 */ /* 0x000fe40003800200 */
[C---:B------:R-:W-:Y:S02]  /*0600*/  IMAD R7, R30.reuse, R31, R7 ;  /* 0x0000001f1e077224 */ /* 0x040fe400078e0207 */
[----:B------:R-:W-:Y:S02]  /*0610*/  IMAD.X R29, RZ, RZ, ~R8, P0 ;  /* 0x000000ffff1d7224 */ /* 0x000fe400000e0e08 */
[----:B------:R-:W-:-:S05]  /*0620*/  IMAD.WIDE.U32 R28, R30, R30, R28 ;  /* 0x0000001e1e1c7225 */ /* 0x000fca00078e001c */
[----:B------:R-:W-:-:S04]  /*0630*/  IADD3 R24, PT, PT, R29, R7, RZ ;  /* 0x000000071d187210 */ /* 0x000fc80007ffe0ff */
[----:B------:R-:W-:-:S04]  /*0640*/  LOP3.LUT R7, R24, R17, RZ, 0xfc, !PT ;  /* 0x0000001118077212 */ /* 0x000fc800078efcff */
[----:B------:R-:W-:-:S13]  /*0650*/  ISETP.NE.U32.AND P0, PT, R7, RZ, PT ;  /* 0x000000ff0700720c */ /* 0x000fda0003f05070 */
[----:B------:R-:W-:Y:S05]  /*0660*/  @P0 BRA `(.L_x_8) ;  /* 0x00000000004c0947 */ /* 0x000fea0003800000 */
[----:B------:R-:W0:Y:S01]  /*0670*/  I2F.U32.RP R8, R16 ;  /* 0x0000001000087306 */ /* 0x000e220000209000 */
[----:B------:R-:W-:Y:S01]  /*0680*/  IMAD.MOV R7, RZ, RZ, -R16 ;  /* 0x000000ffff077224 */ /* 0x000fe200078e0a10 */
[----:B------:R-:W-:Y:S01]  /*0690*/  ISETP.NE.U32.AND P2, PT, R16, RZ, PT ;  /* 0x000000ff1000720c */ /* 0x000fe20003f45070 */
[----:B------:R-:W-:-:S05]  /*06a0*/  IMAD.MOV.U32 R19, RZ, RZ, RZ ;  /* 0x000000ffff137224 */ /* 0x000fca00078e00ff */
[----:B0-----:R-:W0:Y:S02]  /*06b0*/  MUFU.RCP R8, R8 ;  /* 0x0000000800087308 */ /* 0x001e240000001000 */
[----:B0-----:R-:W-:-:S06]  /*06c0*/  VIADD R12, R8, 0xffffffe ;  /* 0x0ffffffe080c7836 */ /* 0x001fcc0000000000 */
[----:B------:R0:W1:Y:S02]  /*06d0*/  F2I.FTZ.U32.TRUNC.NTZ R13, R12 ;  /* 0x0000000c000d7305 */ /* 0x000064000021f000 */
[----:B0-----:R-:W-:Y:S02]  /*06e0*/  IMAD.MOV.U32 R12, RZ, RZ, RZ ;  /* 0x000000ffff0c7224 */ /* 0x001fe400078e00ff */
[----:B-1----:R-:W-:-:S04]  /*06f0*/  IMAD R7, R7, R13, RZ ;  /* 0x0000000d07077224 */ /* 0x002fc800078e02ff */
[----:B------:R-:W-:-:S06]  /*0700*/  IMAD.HI.U32 R7, R13, R7, R12 ;  /* 0x000000070d077227 */ /* 0x000fcc00078e000c */
[----:B------:R-:W-:-:S05]  /*0710*/  IMAD.HI.U32 R7, R7, R28, RZ ;  /* 0x0000001c07077227 */ /* 0x000fca00078e00ff */
[----:B------:R-:W-:-:S05]  /*0720*/  IADD3 R7, PT, PT, -R7, RZ, RZ ;  /* 0x000000ff07077210 */ /* 0x000fca0007ffe1ff */
[----:B------:R-:W-:-:S05]  /*0730*/  IMAD R18, R16, R7, R28 ;  /* 0x0000000710127224 */ /* 0x000fca00078e021c */
[----:B------:R-:W-:-:S13]  /*0740*/  ISETP.GE.U32.AND P0, PT, R18, R16, PT ;  /* 0x000000101200720c */ /* 0x000fda0003f06070 */
[----:B------:R-:W-:-:S05]  /*0750*/  @P0 IMAD.IADD R18, R18, 0x1, -R16 ;  /* 0x0000000112120824 */ /* 0x000fca00078e0a10 */
[----:B------:R-:W-:-:S13]  /*0760*/  ISETP.GE.U32.AND P0, PT, R18, R16, PT ;  /* 0x000000101200720c */ /* 0x000fda0003f06070 */
[----:B------:R-:W-:Y:S01]  /*0770*/  @P0 IMAD.IADD R18, R18, 0x1, -R16 ;  /* 0x0000000112120824 */ /* 0x000fe200078e0a10 */
[----:B------:R-:W-:Y:S01]  /*0780*/  @!P2 LOP3.LUT R18, RZ, R16, RZ, 0x33, !PT ;  /* 0x00000010ff12a212 */ /* 0x000fe200078e33ff */
[----:B------:R-:W-:Y:S06]  /*0790*/  BRA `(.L_x_9) ;  /* 0x0000000000107947 */ /* 0x000fec0003800000 */
.L_x_8:
[----:B------:R-:W-:-:S07]  /*07a0*/  MOV R12, 0x7c0 ;  /* 0x000007c0000c7802 */ /* 0x000fce0000000f00 */
[----:B------:R-:W-:Y:S05]  /*07b0*/  CALL.REL.NOINC `($__internal_0_$__cuda_sm20_rem_s64) ;  /* 0x0000001c00987944 */ /* 0x000fea0003c00000 */
[----:B------:R-:W-:Y:S01]  /*07c0*/  MOV R18, R20 ;  /* 0x0000001400127202 */ /* 0x000fe20000000f00 */
[----:B------:R-:W-:-:S07]  /*07d0*/  IMAD.MOV.U32 R19, RZ, RZ, R21 ;  /* 0x000000ffff137224 */ /* 0x000fce00078e0015 */
.L_x_9:
[----:B------:R-:W-:Y:S05]  /*07e0*/  BSYNC.RECONVERGENT B2 ;  /* 0x0000000000027941 */ /* 0x000fea0003800200 */
.L_x_7:
[----:B------:R-:W-:Y:S01]  /*07f0*/  LOP3.LUT R7, R2, 0x1, RZ, 0xc0, !PT ;  /* 0x0000000102077812 */ /* 0x000fe200078ec0ff */
[----:B------:R-:W-:Y:S03]  /*0800*/  BSSY.RECONVERGENT B2, `(.L_x_10) ;  /* 0x000006a000027945 */ /* 0x000fe60003800200 */
[----:B------:R-:W-:-:S04]  /*0810*/  ISETP.NE.U32.AND P0, PT, R7, 0x1, PT ;  /* 0x000000010700780c */ /* 0x000fc80003f05070 */
[----:B------:R-:W-:-:S13]  /*0820*/  ISETP.NE.U32.AND.EX P0, PT, RZ, RZ, PT, P0 ;  /* 0x000000ffff00720c */ /* 0x000fda0003f05100 */
[----:B------:R-:W-:Y:S05]  /*0830*/  @P0 BRA `(.L_x_11) ;  /* 0x0000000400980947 */ /* 0x000fea0003800000 */
[-C--:B------:R-:W-:Y:S01]  /*0840*/  IMAD R7, R33, R5.reuse, RZ ;  /* 0x0000000521077224 */ /* 0x080fe200078e02ff */
[----:B------:R-:W-:Y:S01]  /*0850*/  BSSY.RECONVERGENT B3, `(.L_x_12) ;  /* 0x000002e000037945 */ /* 0x000fe20003800200 */
[----:B------:R-:W-:-:S04]  /*0860*/  IMAD.WIDE.U32 R12, R32, R5, RZ ;  /* 0x00000005200c7225 */ /* 0x000fc800078e00ff */
[----:B------:R-:W-:-:S04]  /*0870*/  IMAD R7, R32, R6, R7 ;  /* 0x0000000620077224 */ /* 0x000fc800078e0207 */
[----:B------:R-:W-:Y:S02]  /*0880*/  IMAD.IADD R13, R13, 0x1, R7 ;  /* 0x000000010d0d7824 */ /* 0x000fe400078e0207 */
[-C--:B------:R-:W-:Y:S02]  /*0890*/  IMAD R7, R19, R3.reuse, RZ ;  /* 0x0000000313077224 */ /* 0x080fe400078e02ff */
[----:B------:R-:W-:-:S04]  /*08a0*/  IMAD.WIDE.U32 R12, R18, R3, R12 ;  /* 0x00000003120c7225 */ /* 0x000fc800078e000c */
[----:B------:R-:W-:Y:S01]  /*08b0*/  IMAD R7, R18, R4, R7 ;  /* 0x0000000412077224 */ /* 0x000fe200078e0207 */
[----:B------:R-:W-:-:S03]  /*08c0*/  LOP3.LUT R8, R12, 0x1, RZ, 0xc0, !PT ;  /* 0x000000010c087812 */ /* 0x000fc600078ec0ff */
[----:B------:R-:W-:Y:S01]  /*08d0*/  IMAD.IADD R13, R13, 0x1, R7 ;  /* 0x000000010d0d7824 */ /* 0x000fe200078e0207 */
[----:B------:R-:W-:-:S04]  /*08e0*/  ISETP.NE.U32.AND P0, PT, R8, 0x1, PT ;  /* 0x000000010800780c */ /* 0x000fc80003f05070 */
[----:B------:R-:W-:-:S04]  /*08f0*/  LOP3.LUT R7, R13, 0x80000000, RZ, 0xc0, !PT ;  /* 0x800000000d077812 */ /* 0x000fc800078ec0ff */
[----:B------:R-:W-:-:S04]  /*0900*/  ISETP.NE.AND.EX P0, PT, R7, RZ, PT, P0 ;  /* 0x000000ff0700720c */ /* 0x000fc80003f05300 */
[----:B------:R-:W-:Y:S02]  /*0910*/  SEL R7, R16, RZ, !P0 ;  /* 0x000000ff10077207 */ /* 0x000fe40004000000 */
[----:B------:R-:W-:Y:S02]  /*0920*/  SEL R8, R17, RZ, !P0 ;  /* 0x000000ff11087207 */ /* 0x000fe40004000000 */
[----:B------:R-:W-:-:S04]  /*0930*/  IADD3 R7, P0, PT, R7, R12, RZ ;  /* 0x0000000c07077210 */ /* 0x000fc80007f1e0ff */
[----:B------:R-:W-:-:S04]  /*0940*/  IADD3.X R8, PT, PT, R8, R13, RZ, P0, !PT ;  /* 0x0000000d08087210 */ /* 0x000fc800007fe4ff */
[----:B------:R-:W-:-:S05]  /*0950*/  LEA.HI R7, P0, R8, R7, RZ, 0x1 ;  /* 0x0000000708077211 */ /* 0x000fca00078108ff */
[----:B------:R-:W-:-:S05]  /*0960*/  IMAD.X R8, RZ, RZ, R8, P0 ;  /* 0x000000ffff087224 */ /* 0x000fca00000e0608 */
[--C-:B------:R-:W-:Y:S02]  /*0970*/  SHF.R.S32.HI R24, RZ, 0x1, R8.reuse ;  /* 0x00000001ff187819 */ /* 0x100fe40000011408 */
[----:B------:R-:W-:Y:S02]  /*0980*/  SHF.R.S64 R28, R7, 0x1, R8 ;  /* 0x00000001071c7819 */ /* 0x000fe40000001008 */
        /* <DEDUP_REMOVED lines=22> */
.L_x_13:
[----:B------:R-:W-:-:S07]  /*0af0*/  MOV R12, 0xb10 ;  /* 0x00000b10000c7802 */ /* 0x000fce0000000f00 */
[----:B------:R-:W-:Y:S05]  /*0b00*/  CALL.REL.NOINC `($__internal_0_$__cuda_sm20_rem_s64) ;  /* 0x0000001800c47944 */ /* 0x000fea0003c00000 */
[----:B------:R-:W-:Y:S02]  /*0b10*/  IMAD.MOV.U32 R30, RZ, RZ, R20 ;  /* 0x000000ffff1e7224 */ /* 0x000fe400078e0014 */
[----:B------:R-:W-:-:S07]  /*0b20*/  IMAD.MOV.U32 R31, RZ, RZ, R21 ;  /* 0x000000ffff1f7224 */ /* 0x000fce00078e0015 */
.L_x_14:
[----:B------:R-:W-:Y:S05]  /*0b30*/  BSYNC.RECONVERGENT B3 ;  /* 0x0000000000037941 */ /* 0x000fea0003800200 */
.L_x_12:
[-C--:B------:R-:W-:Y:S02]  /*0b40*/  IMAD R4, R4, R14.reuse, RZ ;  /* 0x0000000e04047224 */ /* 0x080fe400078e02ff */
[----:B------:R-:W-:-:S04]  /*0b50*/  IMAD.WIDE.U32 R12, R3, R14, RZ ;  /* 0x0000000e030c7225 */ /* 0x000fc800078e00ff */
[----:B------:R-:W-:Y:S02]  /*0b60*/  IMAD R3, R15, R3, R4 ;  /* 0x000000030f037224 */ /* 0x000fe400078e0204 */
[----:B------:R-:W-:-:S04]  /*0b70*/  IMAD.WIDE.U32 R20, R12, R32, RZ ;  /* 0x000000200c147225 */ /* 0x000fc800078e00ff */
[----:B------:R-:W-:-:S04]  /*0b80*/  IMAD.IADD R3, R13, 0x1, R3 ;  /* 0x000000010d037824 */ /* 0x000fc800078e0203 */
[----:B------:R-:W-:-:S04]  /*0b90*/  IMAD R3, R3, R32, RZ ;  /* 0x0000002003037224 */ /* 0x000fc800078e02ff */
[----:B------:R-:W-:-:S05]  /*0ba0*/  IMAD R3, R33, R12, R3 ;  /* 0x0000000c21037224 */ /* 0x000fca00078e0203 */
[----:B------:R-:W-:Y:S01]  /*0bb0*/  IADD3 R21, PT, PT, R21, R3, RZ ;  /* 0x0000000315157210 */ /* 0x000fe20007ffe0ff */
        /* <DEDUP_REMOVED lines=10> */
[----:B------:R-:W-:-:S05]  /*0c60*/  IADD3 R3, P0, PT, R3, R4, RZ ;  /* 0x0000000403037210 */ /* 0x000fca0007f1e0ff */
[----:B------:R-:W-:-:S05]  /*0c70*/  IMAD.X R4, R5, 0x1, R6, P0 ;  /* 0x0000000105047824 */ /* 0x000fca00000e0606 */
        /* <DEDUP_REMOVED lines=9> */
[----:B------:R-:W-:-:S06]  /*0d10*/  ISETP.NE.U32.AND P2, PT, R16, RZ, PT ;  /* 0x000000ff1000720c */ /* 0x000fcc0003f45070 */
[----:B0-----:R-:W0:Y:S02]  /*0d20*/  MUFU.RCP R6, R6 ;  /* 0x0000000600067308 */ /* 0x001e240000001000 */
[----:B0-----:R-:W-:Y:S01]  /*0d30*/  IADD3 R4, PT, PT, R6, 0xffffffe, RZ ;  /* 0x0ffffffe06047810 */ /* 0x001fe20007ffe0ff */
[----:B------:R-:W-:-:S05]  /*0d40*/  HFMA2 R6, -RZ, RZ, 0, 0 ;  /* 0x00000000ff067431 */ /* 0x000fca00000001ff */
[----:B------:R0:W1:Y:S02]  /*0d50*/  F2I.FTZ.U32.TRUNC.NTZ R5, R4 ;  /* 0x0000000400057305 */ /* 0x000064000021f000 */
[----:B0-----:R-:W-:Y:S02]  /*0d60*/  IMAD.MOV.U32 R4, RZ, RZ, RZ ;  /* 0x000000ffff047224 */ /* 0x001fe400078e00ff */
[----:B-1----:R-:W-:-:S04]  /*0d70*/  IMAD R3, R3, R5, RZ ;  /* 0x0000000503037224 */ /* 0x002fc800078e02ff */
[----:B------:R-:W-:-:S04]  /*0d80*/  IMAD.HI.U32 R3, R5, R3, R4 ;  /* 0x0000000305037227 */ /* 0x000fc800078e0004 */
[----:B------:R-:W-:Y:S02]  /*0d90*/  IMAD.MOV.U32 R4, RZ, RZ, R31 ;  /* 0x000000ffff047224 */ /* 0x000fe400078e001f */
[----:B------:R-:W-:-:S04]  /*0da0*/  IMAD.HI.U32 R3, R3, R28, RZ ;  /* 0x0000001c03037227 */ /* 0x000fc800078e00ff */
[----:B------:R-:W-:-:S04]  /*0db0*/  IMAD.MOV R3, RZ, RZ, -R3 ;  /* 0x000000ffff037224 */ /* 0x000fc800078e0a03 */
[----:B------:R-:W-:Y:S02]  /*0dc0*/  IMAD R5, R16, R3, R28 ;  /* 0x0000000310057224 */ /* 0x000fe400078e021c */
[----:B------:R-:W-:-:S03]  /*0dd0*/  IMAD.MOV.U32 R3, RZ, RZ, R30 ;  /* 0x000000ffff037224 */ /* 0x000fc600078e001e */
[----:B------:R-:W-:-:S13]  /*0de0*/  ISETP.GE.U32.AND P0, PT, R5, R16, PT ;  /* 0x000000100500720c */ /* 0x000fda0003f06070 */
[----:B------:R-:W-:-:S04]  /*0df0*/  @P0 IADD3 R5, PT, PT, -R16, R5, RZ ;  /* 0x0000000510050210 */ /* 0x000fc80007ffe1ff */
[----:B------:R-:W-:-:S13]  /*0e00*/  ISETP.GE.U32.AND P0, PT, R5, R16, PT ;  /* 0x000000100500720c */ /* 0x000fda0003f06070 */
[----:B------:R-:W-:Y:S01]  /*0e10*/  @P0 IMAD.IADD R5, R5, 0x1, -R16 ;  /* 0x0000000105050824 */ /* 0x000fe200078e0a10 */
[----:B------:R-:W-:Y:S01]  /*0e20*/  @!P2 LOP3.LUT R5, RZ, R16, RZ, 0x33, !PT ;  /* 0x00000010ff05a212 */ /* 0x000fe200078e33ff */
[----:B------:R-:W-:Y:S06]  /*0e30*/  BRA `(.L_x_11) ;  /* 0x0000000000187947 */ /* 0x000fec0003800000 */
.L_x_15:
[----:B------:R-:W-:-:S07]  /*0e40*/  MOV R12, 0xe60 ;  /* 0x00000e60000c7802 */ /* 0x000fce0000000f00 */
[----:B------:R-:W-:Y:S05]  /*0e50*/  CALL.REL.NOINC `($__internal_0_$__cuda_sm20_rem_s64) ;  /* 0x0000001400f07944 */ /* 0x000fea0003c00000 */
[----:B------:R-:W-:Y:S01]  /*0e60*/  IMAD.MOV.U32 R3, RZ, RZ, R30 ;  /* 0x000000ffff037224 */ /* 0x000fe200078e001e */
[----:B------:R-:W-:Y:S01]  /*0e70*/  MOV R6, R21 ;  /* 0x0000001500067202 */ /* 0x000fe20000000f00 */
[----:B------:R-:W-:Y:S02]  /*0e80*/  IMAD.MOV.U32 R4, RZ, RZ, R31 ;  /* 0x000000ffff047224 */ /* 0x000fe400078e001f */
[----:B------:R-:W-:-:S07]  /*0e90*/  IMAD.MOV.U32 R5, RZ, RZ, R20 ;  /* 0x000000ffff057224 */ /* 0x000fce00078e0014 */
.L_x_11:
[----:B------:R-:W-:Y:S05]  /*0ea0*/  BSYNC.RECONVERGENT B2 ;  /* 0x0000000000027941 */ /* 0x000fea0003800200 */
.L_x_10:
[-C--:B------:R-:W-:Y:S01]  /*0eb0*/  IMAD R7, R23, R22.reuse, RZ ;  /* 0x0000001617077224 */ /* 0x080fe200078e02ff */
[----:B------:R-:W-:Y:S01]  /*0ec0*/  BSSY.RECONVERGENT B2, `(.L_x_16) ;  /* 0x000001e000027945 */ /* 0x000fe20003800200 */
[----:B------:R-:W-:-:S04]  /*0ed0*/  IMAD.WIDE.U32 R28, R22, R22, RZ ;  /* 0x00000016161c7225 */ /* 0x000fc800078e00ff */
[----:B------:R-:W-:-:S04]  /*0ee0*/  IMAD R7, R22, R23, R7 ;  /* 0x0000001716077224 */ /* 0x000fc800078e0207 */
[----:B------:R-:W-:-:S05]  /*0ef0*/  IMAD.IADD R24, R29, 0x1, R7 ;  /* 0x000000011d187824 */ /* 0x000fca00078e0207 */
        /* <DEDUP_REMOVED lines=22> */
.L_x_17:
[----:B------:R-:W-:-:S07]  /*1060*/  MOV R12, 0x1080 ;  /* 0x00001080000c7802 */ /* 0x000fce0000000f00 */
[----:B------:R-:W-:Y:S05]  /*1070*/  CALL.REL.NOINC `($__internal_0_$__cuda_sm20_rem_s64) ;  /* 0x0000001400687944 */ /* 0x000fea0003c00000 */
[----:B------:R-:W-:Y:S02]  /*1080*/  IMAD.MOV.U32 R22, RZ, RZ, R20 ;  /* 0x000000ffff167224 */ /* 0x000fe400078e0014 */
[----:B------:R-:W-:-:S07]  /*1090*/  IMAD.MOV.U32 R23, RZ, RZ, R21 ;  /* 0x000000ffff177224 */ /* 0x000fce00078e0015 */
.L_x_18:
[----:B------:R-:W-:Y:S05]  /*10a0*/  BSYNC.RECONVERGENT B2 ;  /* 0x0000000000027941 */ /* 0x000fea0003800200 */
.L_x_16:
        /* <DEDUP_REMOVED lines=13> */
[----:B------:R-:W-:-:S05]  /*1180*/  IMAD.MOV.U32 R8, RZ, RZ, RZ ;  /* 0x000000ffff087224 */ /* 0x000fca00078e00ff */
[----:B------:R0:W1:Y:S02]  /*1190*/  F2I.FTZ.U32.TRUNC.NTZ R13, R12 ;  /* 0x0000000c000d7305 */ /* 0x000064000021f000 */
[----:B0-----:R-:W-:Y:S02]  /*11a0*/  IMAD.MOV.U32 R12, RZ, RZ, RZ ;  /* 0x000000ffff0c7224 */ /* 0x001fe400078e00ff */
[----:B-1----:R-:W-:-:S04]  /*11b0*/  IMAD R7, R7, R13, RZ ;  /* 0x0000000d07077224 */ /* 0x002fc800078e02ff */
[----:B------:R-:W-:-:S06]  /*11c0*/  IMAD.HI.U32 R7, R13, R7, R12 ;  /* 0x000000070d077227 */ /* 0x000fcc00078e000c */
[----:B------:R-:W-:-:S04]  /*11d0*/  IMAD.HI.U32 R7, R7, R28, RZ ;  /* 0x0000001c07077227 */ /* 0x000fc800078e00ff */
[----:B------:R-:W-:-:S04]  /*11e0*/  IMAD.MOV R7, RZ, RZ, -R7 ;  /* 0x000000ffff077224 */ /* 0x000fc800078e0a07 */
[----:B------:R-:W-:-:S05]  /*11f0*/  IMAD R7, R16, R7, R28 ;  /* 0x0000000710077224 */ /* 0x000fca00078e021c */
[----:B------:R-:W-:-:S13]  /*1200*/  ISETP.GE.U32.AND P0, PT, R7, R16, PT ;  /* 0x000000100700720c */ /* 0x000fda0003f06070 */
[----:B------:R-:W-:-:S04]  /*1210*/  @P0 IADD3 R7, PT, PT, -R16, R7, RZ ;  /* 0x0000000710070210 */ /* 0x000fc80007ffe1ff */
[----:B------:R-:W-:-:S13]  /*1220*/  ISETP.GE.U32.AND P0, PT, R7, R16, PT ;  /* 0x000000100700720c */ /* 0x000fda0003f06070 */
[----:B------:R-:W-:Y:S01]  /*1230*/  @P0 IMAD.IADD R7, R7, 0x1, -R16 ;  /* 0x0000000107070824 */ /* 0x000fe200078e0a10 */
[----:B------:R-:W-:Y:S01]  /*1240*/  @!P2 LOP3.LUT R7, RZ, R16, RZ, 0x33, !PT ;  /* 0x00000010ff07a212 */ /* 0x000fe200078e33ff */
[----:B------:R-:W-:Y:S06]  /*1250*/  BRA `(.L_x_21) ;  /* 0x0000000000107947 */ /* 0x000fec0003800000 */
.L_x_20:
[----:B------:R-:W-:-:S07]  /*1260*/  MOV R12, 0x1280 ;  /* 0x00001280000c7802 */ /* 0x000fce0000000f00 */
[----:B------:R-:W-:Y:S05]  /*1270*/  CALL.REL.NOINC `($__internal_0_$__cuda_sm20_rem_s64) ;  /* 0x0000001000e87944 */ /* 0x000fea0003c00000 */
[----:B------:R-:W-:Y:S01]  /*1280*/  IMAD.MOV.U32 R7, RZ, RZ, R20 ;  /* 0x000000ffff077224 */ /* 0x000fe200078e0014 */
[----:B------:R-:W-:-:S07]  /*1290*/  MOV R8, R21 ;  /* 0x0000001500087202 */ /* 0x000fce0000000f00 */
.L_x_21:
[----:B------:R-:W-:Y:S05]  /*12a0*/  BSYNC.RECONVERGENT B2 ;  /* 0x0000000000027941 */ /* 0x000fea0003800200 */
.L_x_19:
[C---:B------:R-:W-:Y:S01]  /*12b0*/  SHF.L.U64.HI R12, R22.reuse, 0x1, R23 ;  /* 0x00000001160c7819 */ /* 0x040fe20000010217 */
[-C--:B------:R-:W-:Y:S01]  /*12c0*/  IMAD R13, R19, R18.reuse, RZ ;  /* 0x00000012130d7224 */ /* 0x080fe200078e02ff */
[----:B------:R-:W-:Y:S01]  /*12d0*/  LEA R28, P0, -R22, RZ, 0x1 ;  /* 0x000000ff161c7211 */ /* 0x000fe200078009ff */
[----:B------:R-:W-:Y:S02]  /*12e0*/  BSSY.RECONVERGENT B2, `(.L_x_22) ;  /* 0x000001f000027945 */ /* 0x000fe40003800200 */
[C---:B------:R-:W-:Y:S02]  /*12f0*/  IMAD R13, R18.reuse, R19, R13 ;  /* 0x00000013120d7224 */ /* 0x040fe400078e020d */
[----:B------:R-:W-:Y:S02]  /*1300*/  IMAD.X R29, RZ, RZ, ~R12, P0 ;  /* 0x000000ffff1d7224 */ /* 0x000fe400000e0e0c */
[----:B------:R-:W-:-:S04]  /*1310*/  IMAD.WIDE.U32 R28, R18, R18, R28 ;  /* 0x00000012121c7225 */ /* 0x000fc800078e001c */
[----:B------:R-:W-:-:S05]  /*1320*/  IMAD.IADD R24, R29, 0x1, R13 ;  /* 0x000000011d187824 */ /* 0x000fca00078e020d */
[----:B------:R-:W-:-:S04]  /*1330*/  LOP3.LUT R12, R24, R17, RZ, 0xfc, !PT ;  /* 0x00000011180c7212 */ /* 0x000fc800078efcff */
[----:B------:R-:W-:-:S13]  /*1340*/  ISETP.NE.U32.AND P0, PT, R12, RZ, PT ;  /* 0x000000ff0c00720c */ /* 0x000fda0003f05070 */
[----:B------:R-:W-:Y:S05]  /*1350*/  @P0 BRA `(.L_x_23) ;  /* 0x00000000004c0947 */ /* 0x000fea0003800000 */
[----:B------:R-:W0:Y:S01]  /*1360*/  I2F.U32.RP R18, R16 ;  /* 0x0000001000127306 */ /* 0x000e220000209000 */
[----:B------:R-:W-:Y:S01]  /*1370*/  IMAD.MOV R21, RZ, RZ, -R16 ;  /* 0x000000ffff157224 */ /* 0x000fe200078e0a10 */
[----:B------:R-:W-:Y:S01]  /*1380*/  ISETP.NE.U32.AND P2, PT, R16, RZ, PT ;  /* 0x000000ff1000720c */ /* 0x000fe20003f45070 */
[----:B------:R-:W-:Y:S02]  /*1390*/  IMAD.MOV.U32 R12, RZ, RZ, RZ ;  /* 0x000000ffff0c7224 */ /* 0x000fe400078e00ff */
[----:B------:R-:W-:-:S03]  /*13a0*/  HFMA2 R31, -RZ, RZ, 0, 0 ;  /* 0x00000000ff1f7431 */ /* 0x000fc600000001ff */
[----:B0-----:R-:W0:Y:S02]  /*13b0*/  MUFU.RCP R18, R18 ;  /* 0x0000001200127308 */ /* 0x001e240000001000 */
[----:B0-----:R-:W-:-:S06]  /*13c0*/  IADD3 R19, PT, PT, R18, 0xffffffe, RZ ;  /* 0x0ffffffe12137810 */ /* 0x001fcc0007ffe0ff */
[----:B------:R-:W0:Y:S02]  /*13d0*/  F2I.FTZ.U32.TRUNC.NTZ R13, R19 ;  /* 0x00000013000d7305 */ /* 0x000e24000021f000 */
[----:B0-----:R-:W-:-:S04]  /*13e0*/  IMAD R21, R21, R13, RZ ;  /* 0x0000000d15157224 */ /* 0x001fc800078e02ff */
        /* <DEDUP_REMOVED lines=10> */
.L_x_23:
[----:B------:R-:W-:-:S07]  /*1490*/  MOV R12, 0x14b0 ;  /* 0x000014b0000c7802 */ /* 0x000fce0000000f00 */
[----:B------:R-:W-:Y:S05]  /*14a0*/  CALL.REL.NOINC `($__internal_0_$__cuda_sm20_rem_s64) ;  /* 0x00000010005c7944 */ /* 0x000fea0003c00000 */
[----:B------:R-:W-:Y:S02]  /*14b0*/  IMAD.MOV.U32 R30, RZ, RZ, R20 ;  /* 0x000000ffff1e7224 */ /* 0x000fe400078e0014 */
[----:B------:R-:W-:-:S07]  /*14c0*/  IMAD.MOV.U32 R31, RZ, RZ, R21 ;  /* 0x000000ffff1f7224 */ /* 0x000fce00078e0015 */
.L_x_24:
[----:B------:R-:W-:Y:S05]  /*14d0*/  BSYNC.RECONVERGENT B2 ;  /* 0x0000000000027941 */ /* 0x000fea0003800200 */
.L_x_22:
[----:B------:R-:W-:Y:S01]  /*14e0*/  LOP3.LUT P0, RZ, R2, 0x2, RZ, 0xc0, !PT ;  /* 0x0000000202ff7812 */ /* 0x000fe2000780c0ff */
[----:B------:R-:W-:-:S12]  /*14f0*/  BSSY.RECONVERGENT B2, `(.L_x_25) ;  /* 0x0000068000027945 */ /* 0x000fd80003800200 */
[----:B------:R-:W-:Y:S05]  /*1500*/  @!P0 BRA `(.L_x_26) ;  /* 0x0000000400988947 */ /* 0x000fea0003800000 */
[-C--:B------:R-:W-:Y:S01]  /*1510*/  IMAD R18, R8, R5.reuse, RZ ;  /* 0x0000000508127224 */ /* 0x080fe200078e02ff */
[----:B------:R-:W-:Y:S01]  /*1520*/  BSSY.RECONVERGENT B3, `(.L_x_27) ;  /* 0x000002e000037945 */ /* 0x000fe20003800200 */
[----:B------:R-:W-:-:S04]  /*1530*/  IMAD.WIDE.U32 R12, R7, R5, RZ ;  /* 0x00000005070c7225 */ /* 0x000fc800078e00ff */
        /* <DEDUP_REMOVED lines=14> */
[----:B------:R-:W-:-:S04]  /*1620*/  LEA.HI R12, P0, R13, R12, RZ, 0x1 ;  /* 0x0000000c0d0c7211 */ /* 0x000fc800078108ff */
[----:B------:R-:W-:-:S04]  /*1630*/  IADD3.X R13, PT, PT, RZ, R13, RZ, P0, !PT ;  /* 0x0000000dff0d7210 */ /* 0x000fc800007fe4ff */
[--C-:B------:R-:W-:Y:S02]  /*1640*/  SHF.R.S32.HI R24, RZ, 0x1, R13.reuse ;  /* 0x00000001ff187819 */ /* 0x100fe4000001140d */
[----:B------:R-:W-:Y:S02]  /*1650*/  SHF.R.S64 R28, R12, 0x1, R13 ;  /* 0x000000010c1c7819 */ /* 0x000fe4000000100d */
[----:B------:R-:W-:-:S04]  /*1660*/  LOP3.LUT R18, R24, R17, RZ, 0xfc, !PT ;  /* 0x0000001118127212 */ /* 0x000fc800078efcff */
[----:B------:R-:W-:-:S13]  /*1670*/  ISETP.NE.U32.AND P0, PT, R18, RZ, PT ;  /* 0x000000ff1200720c */ /* 0x000fda0003f05070 */
[----:B------:R-:W-:Y:S05]  /*1680*/  @P0 BRA `(.L_x_28) ;  /* 0x00000000004c0947 */ /* 0x000fea0003800000 */
[----:B------:R-:W0:Y:S01]  /*1690*/  I2F.U32.RP R19, R16 ;  /* 0x0000001000137306 */ /* 0x000e220000209000 */
[----:B------:R-:W-:Y:S01]  /*16a0*/  IMAD.MOV R21, RZ, RZ, -R16 ;  /* 0x000000ffff157224 */ /* 0x000fe200078e0a10 */
[----:B------:R-:W-:Y:S02]  /*16b0*/  MOV R12, RZ ;  /* 0x000000ff000c7202 */ /* 0x000fe40000000f00 */
[----:B------:R-:W-:-:S04]  /*16c0*/  ISETP.NE.U32.AND P2, PT, R16, RZ, PT ;  /* 0x000000ff1000720c */ /* 0x000fc80003f45070 */
[----:B0-----:R-:W0:Y:S02]  /*16d0*/  MUFU.RCP R19, R19 ;  /* 0x0000001300137308 */ /* 0x001e240000001000 */
[----:B0-----:R-:W-:Y:S02]  /*16e0*/  VIADD R20, R19, 0xffffffe ;  /* 0x0ffffffe13147836 */ /* 0x001fe40000000000 */
[----:B------:R-:W-:-:S04]  /*16f0*/  IMAD.MOV.U32 R19, RZ, RZ, RZ ;  /* 0x000000ffff137224 */ /* 0x000fc800078e00ff */
[----:B------:R-:W0:Y:S02]  /*1700*/  F2I.FTZ.U32.TRUNC.NTZ R13, R20 ;  /* 0x00000014000d7305 */ /* 0x000e24000021f000 */
[----:B0-----:R-:W-:-:S04]  /*1710*/  IMAD R21, R21, R13, RZ ;  /* 0x0000000d15157224 */ /* 0x001fc800078e02ff */
[----:B------:R-:W-:-:S06]  /*1720*/  IMAD.HI.U32 R21, R13, R21, R12 ;  /* 0x000000150d157227 */ /* 0x000fcc00078e000c */
[----:B------:R-:W-:-:S04]  /*1730*/  IMAD.HI.U32 R12, R21, R28, RZ ;  /* 0x0000001c150c7227 */ /* 0x000fc800078e00ff */
[----:B------:R-:W-:-:S04]  /*1740*/  IMAD.MOV R13, RZ, RZ, -R12 ;  /* 0x000000ffff0d7224 */ /* 0x000fc800078e0a0c */
[----:B------:R-:W-:-:S05]  /*1750*/  IMAD R18, R16, R13, R28 ;  /* 0x0000000d10127224 */ /* 0x000fca00078e021c */
[----:B------:R-:W-:-:S13]  /*1760*/  ISETP.GE.U32.AND P0, PT, R18, R16, PT ;  /* 0x000000101200720c */ /* 0x000fda0003f06070 */
[----:B------:R-:W-:-:S05]  /*1770*/  @P0 IMAD.IADD R18, R18, 0x1, -R16 ;  /* 0x0000000112120824 */ /* 0x000fca00078e0a10 */
[----:B------:R-:W-:-:S13]  /*1780*/  ISETP.GE.U32.AND P0, PT, R18, R16, PT ;  /* 0x000000101200720c */ /* 0x000fda0003f06070 */
[----:B------:R-:W-:Y:S02]  /*1790*/  @P0 IADD3 R18, PT, PT, -R16, R18, RZ ;  /* 0x0000001210120210 */ /* 0x000fe40007ffe1ff */
[----:B------:R-:W-:Y:S01]  /*17a0*/  @!P2 LOP3.LUT R18, RZ, R16, RZ, 0x33, !PT ;  /* 0x00000010ff12a212 */ /* 0x000fe200078e33ff */
[----:B------:R-:W-:Y:S06]  /*17b0*/  BRA `(.L_x_29) ;  /* 0x0000000000107947 */ /* 0x000fec0003800000 */
.L_x_28:
[----:B------:R-:W-:-:S07]  /*17c0*/  MOV R12, 0x17e0 ;  /* 0x000017e0000c7802 */ /* 0x000fce0000000f00 */
[----:B------:R-:W-:Y:S05]  /*17d0*/  CALL.REL.NOINC `($__internal_0_$__cuda_sm20_rem_s64) ;  /* 0x0000000c00907944 */ /* 0x000fea0003c00000 */
[----:B------:R-:W-:Y:S01]  /*17e0*/  IMAD.MOV.U32 R18, RZ, RZ, R20 ;  /* 0x000000ffff127224 */ /* 0x000fe200078e0014 */
[----:B------:R-:W-:-:S07]  /*17f0*/  MOV R19, R21 ;  /* 0x0000001500137202 */ /* 0x000fce0000000f00 */
.L_x_29:
[----:B------:R-:W-:Y:S05]  /*1800*/  BSYNC.RECONVERGENT B3 ;  /* 0x0000000000037941 */ /* 0x000fea0003800200 */
.L_x_27:
[-C--:B------:R-:W-:Y:S02]  /*1810*/  IMAD R4, R4, R14.reuse, RZ ;  /* 0x0000000e04047224 */ /* 0x080fe400078e02ff */
[----:B------:R-:W-:-:S04]  /*1820*/  IMAD.WIDE.U32 R12, R3, R14, RZ ;  /* 0x0000000e030c7225 */ /* 0x000fc800078e00ff */
[----:B------:R-:W-:Y:S02]  /*1830*/  IMAD R3, R15, R3, R4 ;  /* 0x000000030f037224 */ /* 0x000fe400078e0204 */
[----:B------:R-:W-:-:S04]  /*1840*/  IMAD.WIDE.U32 R20, R12, R7, RZ ;  /* 0x000000070c147225 */ /* 0x000fc800078e00ff */
[----:B------:R-:W-:-:S04]  /*1850*/  IMAD.IADD R4, R13, 0x1, R3 ;  /* 0x000000010d047824 */ /* 0x000fc800078e0203 */
[----:B------:R-:W-:-:S04]  /*1860*/  IMAD R3, R4, R7, RZ ;  /* 0x0000000704037224 */ /* 0x000fc800078e02ff */
[----:B------:R-:W-:-:S04]  /*1870*/  IMAD R3, R8, R12, R3 ;  /* 0x0000000c08037224 */ /* 0x000fc800078e0203 */
[----:B------:R-:W-:Y:S02]  /*1880*/  IMAD.IADD R21, R21, 0x1, R3 ;  /* 0x0000000115157824 */ /* 0x000fe400078e0203 */
[-C--:B------:R-:W-:Y:S02]  /*1890*/  IMAD R3, R31, R5.reuse, RZ ;  /* 0x000000051f037224 */ /* 0x080fe400078e02ff */
[----:B------:R-:W-:-:S04]  /*18a0*/  IMAD.WIDE.U32 R4, R30, R5, R20 ;  /* 0x000000051e047225 */ /* 0x000fc800078e0014 */
[----:B------:R-:W-:Y:S01]  /*18b0*/  IMAD R3, R30, R6, R3 ;  /* 0x000000061e037224 */ /* 0x000fe200078e0203 */
[----:B------:R-:W-:-:S04]  /*18c0*/  LOP3.LUT R12, R4, 0x1, RZ, 0xc0, !PT ;  /* 0x00000001040c7812 */ /* 0x000fc800078ec0ff */
[----:B------:R-:W-:Y:S02]  /*18d0*/  IADD3 R6, PT, PT, R5, R3, RZ ;  /* 0x0000000305067210 */ /* 0x000fe40007ffe0ff */
[----:B------:R-:W-:Y:S02]  /*18e0*/  ISETP.NE.U32.AND P0, PT, R12, 0x1, PT ;  /* 0x000000010c00780c */ /* 0x000fe40003f05070 */
        /* <DEDUP_REMOVED lines=22> */
[----:B------:R-:W-:-:S04]  /*1a50*/  IMAD.HI.U32 R3, R5, R3, R4 ;  /* 0x0000000305037227 */ /* 0x000fc800078e0004 */
[----:B------:R-:W-:Y:S02]  /*1a60*/  IMAD.MOV.U32 R4, RZ, RZ, R19 ;  /* 0x000000ffff047224 */ /* 0x000fe400078e0013 */
[----:B------:R-:W-:-:S05]  /*1a70*/  IMAD.HI.U32 R3, R3, R28, RZ ;  /* 0x0000001c03037227 */ /* 0x000fca00078e00ff */
[----:B------:R-:W-:-:S05]  /*1a80*/  IADD3 R3, PT, PT, -R3, RZ, RZ ;  /* 0x000000ff03037210 */ /* 0x000fca0007ffe1ff */
[----:B------:R-:W-:Y:S01]  /*1a90*/  IMAD R5, R16, R3, R28 ;  /* 0x0000000310057224 */ /* 0x000fe200078e021c */
[----:B------:R-:W-:-:S04]  /*1aa0*/  MOV R3, R18 ;  /* 0x0000001200037202 */ /* 0x000fc80000000f00 */
[----:B------:R-:W-:-:S13]  /*1ab0*/  ISETP.GE.U32.AND P0, PT, R5, R16, PT ;  /* 0x000000100500720c */ /* 0x000fda0003f06070 */
[----:B------:R-:W-:-:S05]  /*1ac0*/  @P0 IMAD.IADD R5, R5, 0x1, -R16 ;  /* 0x0000000105050824 */ /* 0x000fca00078e0a10 */
[----:B------:R-:W-:-:S13]  /*1ad0*/  ISETP.GE.U32.AND P0, PT, R5, R16, PT ;  /* 0x000000100500720c */ /* 0x000fda0003f06070 */
[----:B------:R-:W-:Y:S01]  /*1ae0*/  @P0 IMAD.IADD R5, R5, 0x1, -R16 ;  /* 0x0000000105050824 */ /* 0x000fe200078e0a10 */
[----:B------:R-:W-:Y:S01]  /*1af0*/  @!P2 LOP3.LUT R5, RZ, R16, RZ, 0x33, !PT ;  /* 0x00000010ff05a212 */ /* 0x000fe200078e33ff */
[----:B------:R-:W-:Y:S06]  /*1b00*/  BRA `(.L_x_26) ;  /* 0x0000000000187947 */ /* 0x000fec0003800000 */
.L_x_30:
[----:B------:R-:W-:-:S07]  /*1b10*/  MOV R12, 0x1b30 ;  /* 0x00001b30000c7802 */ /* 0x000fce0000000f00 */
[----:B------:R-:W-:Y:S05]  /*1b20*/  CALL.REL.NOINC `($__internal_0_$__cuda_sm20_rem_s64) ;  /* 0x0000000800bc7944 */ /* 0x000fea0003c00000 */
[----:B------:R-:W-:Y:S01]  /*1b30*/  MOV R3, R18 ;  /* 0x0000001200037202 */ /* 0x000fe20000000f00 */
[----:B------:R-:W-:Y:S01]  /*1b40*/  IMAD.MOV.U32 R4, RZ, RZ, R19 ;  /* 0x000000ffff047224 */ /* 0x000fe200078e0013 */
[----:B------:R-:W-:Y:S01]  /*1b50*/  MOV R6, R21 ;  /* 0x0000001500067202 */ /* 0x000fe20000000f00 */
[----:B------:R-:W-:-:S07]  /*1b60*/  IMAD.MOV.U32 R5, RZ, RZ, R20 ;  /* 0x000000ffff057224 */ /* 0x000fce00078e0014 */
.L_x_26:
[----:B------:R-:W-:Y:S05]  /*1b70*/  BSYNC.RECONVERGENT B2 ;  /* 0x0000000000027941 */ /* 0x000fea0003800200 */
.L_x_25:
        /* <DEDUP_REMOVED lines=9> */
[----:B------:R-:W-:Y:S01]  /*1c10*/  IADD3 R21, PT, PT, RZ, -R16, RZ ;  /* 0x80000010ff157210 */ /* 0x000fe20007ffe0ff */
[----:B------:R-:W-:Y:S01]  /*1c20*/  IMAD.MOV.U32 R12, RZ, RZ, RZ ;  /* 0x000000ffff0c7224 */ /* 0x000fe200078e00ff */
[----:B------:R-:W-:Y:S01]  /*1c30*/  ISETP.NE.U32.AND P2, PT, R16, RZ, PT ;  /* 0x000000ff1000720c */ /* 0x000fe20003f45070 */
[----:B------:R-:W-:-:S04]  /*1c40*/  IMAD.MOV.U32 R23, RZ, RZ, RZ ;  /* 0x000000ffff177224 */ /* 0x000fc800078e00ff */
[----:B0-----:R-:W0:Y:S02]  /*1c50*/  MUFU.RCP R18, R18 ;  /* 0x0000001200127308 */ /* 0x001e240000001000 */
[----:B0-----:R-:W-:-:S06]  /*1c60*/  VIADD R19, R18, 0xffffffe ;  /* 0x0ffffffe12137836 */ /* 0x001fcc0000000000 */
[----:B------:R-:W0:Y:S02]  /*1c70*/  F2I.FTZ.U32.TRUNC.NTZ R13, R19 ;  /* 0x00000013000d7305 */ /* 0x000e24000021f000 */
[----:B0-----:R-:W-:-:S04]  /*1c80*/  IMAD R21, R21, R13, RZ ;  /* 0x0000000d15157224 */ /* 0x001fc800078e02ff */
        /* <DEDUP_REMOVED lines=10> */
.L_x_32:
[----:B------:R-:W-:-:S07]  /*1d30*/  MOV R12, 0x1d50 ;  /* 0x00001d50000c7802 */ /* 0x000fce0000000f00 */
[----:B------:R-:W-:Y:S05]  /*1d40*/  CALL.REL.NOINC `($__internal_0_$__cuda_sm20_rem_s64) ;  /* 0x0000000800347944 */ /* 0x000fea0003c00000 */
[----:B------:R-:W-:Y:S01]  /*1d50*/  MOV R22, R20 ;  /* 0x0000001400167202 */ /* 0x000fe20000000f00 */
[----:B------:R-:W-:-:S07]  /*1d60*/  IMAD.MOV.U32 R23, RZ, RZ, R21 ;  /* 0x000000ffff177224 */ /* 0x000fce00078e0015 */
.L_x_33:
[----:B------:R-:W-:Y:S05]  /*1d70*/  BSYNC.RECONVERGENT B2 ;  /* 0x0000000000027941 */ /* 0x000fea0003800200 */
.L_x_31:
[--C-:B------:R-:W-:Y:S02]  /*1d80*/  SHF.R.S64 R2, R2, 0x2, R10.reuse ;  /* 0x0000000202027819 */ /* 0x100fe4000000100a */
[----:B------:R-:W-:Y:S01]  /*1d90*/  SHF.R.S32.HI R10, RZ, 0x2, R10 ;  /* 0x00000002ff0a7819 */ /* 0x000fe2000001140a */
[----:B------:R-:W-:Y:S06]  /*1da0*/  @P1 BRA `(.L_x_34) ;  /* 0xffffffe4007c1947 */ /* 0x000fec000383ffff */
.L_x_3:
[----:B------:R-:W-:Y:S05]  /*1db0*/  BSYNC.RECONVERGENT B1 ;  /* 0x0000000000017941 */ /* 0x000fea0003800200 */
.L_x_2:
[----:B------:R-:W-:Y:S01]  /*1dc0*/  LOP3.LUT R9, R9, 0x1, RZ, 0xc0, !PT ;  /* 0x0000000109097812 */ /* 0x000fe200078ec0ff */
[----:B------:R-:W-:Y:S03]  /*1dd0*/  BSSY.RECONVERGENT B1, `(.L_x_35) ;  /* 0x0000076000017945 */ /* 0x000fe60003800200 */
[----:B------:R-:W-:-:S13]  /*1de0*/  ISETP.NE.U32.AND P0, PT, R9, 0x1, PT ;  /* 0x000000010900780c */ /* 0x000fda0003f05070 */
[----:B------:R-:W-:Y:S05]  /*1df0*/  @P0 BRA `(.L_x_36) ;  /* 0x0000000400cc0947 */ /* 0x000fea0003800000 */
        /* <DEDUP_REMOVED lines=13> */
[----:B0-----:R-:W-:-:S06]  /*1ed0*/  IADD3 R9, PT, PT, R10, 0xffffffe, RZ ;  /* 0x0ffffffe0a097810 */ /* 0x001fcc0007ffe0ff */
[----:B------:R-:W0:Y:S02]  /*1ee0*/  F2I.FTZ.U32.TRUNC.NTZ R9, R9 ;  /* 0x0000000900097305 */ /* 0x000e24000021f000 */
[----:B0-----:R-:W-:-:S04]  /*1ef0*/  IMAD R7, R7, R9, RZ ;  /* 0x0000000907077224 */ /* 0x001fc800078e02ff */
[----:B------:R-:W-:-:S04]  /*1f00*/  IMAD.HI.U32 R7, R9, R7, R8 ;  /* 0x0000000709077227 */ /* 0x000fc800078e0008 */
[----:B------:R-:W-:Y:S02]  /*1f10*/  HFMA2 R9, -RZ, RZ, 0, 0 ;  /* 0x00000000ff097431 */ /* 0x000fe400000001ff */
        /* <DEDUP_REMOVED lines=9> */
.L_x_38:
[----:B------:R-:W-:-:S07]  /*1fb0*/  MOV R12, 0x1fd0 ;  /* 0x00001fd0000c7802 */ /* 0x000fce0000000f00 */
[----:B------:R-:W-:Y:S05]  /*1fc0*/  CALL.REL.NOINC `($__internal_0_$__cuda_sm20_rem_s64) ;  /* 0x0000000400947944 */ /* 0x000fea0003c00000 */
[----:B------:R-:W-:Y:S02]  /*1fd0*/  IMAD.MOV.U32 R8, RZ, RZ, R20 ;  /* 0x000000ffff087224 */ /* 0x000fe400078e0014 */
[----:B------:R-:W-:-:S07]  /*1fe0*/  IMAD.MOV.U32 R9, RZ, RZ, R21 ;  /* 0x000000ffff097224 */ /* 0x000fce00078e0015 */
.L_x_39:
[----:B------:R-:W-:Y:S05]  /*1ff0*/  BSYNC.RECONVERGENT B2 ;  /* 0x0000000000027941 */ /* 0x000fea0003800200 */
.L_x_37:
[C---:B------:R-:W-:Y:S01]  /*2000*/  SHF.L.U64.HI R10, R22.reuse, 0x1, R23 ;  /* 0x00000001160a7819 */ /* 0x040fe20000010217 */
[----:B------:R-:W-:Y:S01]  /*2010*/  IMAD R7, R31, R30, RZ ;  /* 0x0000001e1f077224 */ /* 0x000fe200078e02ff */
[----:B------:R-:W-:Y:S01]  /*2020*/  LEA R28, P0, -R22, RZ, 0x1 ;  /* 0x000000ff161c7211 */ /* 0x000fe200078009ff */
[----:B------:R-:W-:Y:S02]  /*2030*/  BSSY.RECONVERGENT B2, `(.L_x_40) ;  /* 0x000001d000027945 */ /* 0x000fe40003800200 */
[----:B------:R-:W-:Y:S01]  /*2040*/  IMAD R7, R30, R31, R7 ;  /* 0x0000001f1e077224 */ /* 0x000fe200078e0207 */
[----:B------:R-:W-:-:S03]  /*2050*/  IADD3.X R29, PT, PT, RZ, ~R10, RZ, P0, !PT ;  /* 0x8000000aff1d7210 */ /* 0x000fc600007fe4ff */
[----:B------:R-:W-:-:S04]  /*2060*/  IMAD.WIDE.U32 R28, R30, R30, R28 ;  /* 0x0000001e1e1c7225 */ /* 0x000fc800078e001c */
[----:B------:R-:W-:-:S05]  /*2070*/  IMAD.IADD R24, R29, 0x1, R7 ;  /* 0x000000011d187824 */ /* 0x000fca00078e0207 */
[----:B------:R-:W-:-:S04]  /*2080*/  LOP3.LUT R7, R24, R17, RZ, 0xfc, !PT ;  /* 0x0000001118077212 */ /* 0x000fc800078efcff */
[----:B------:R-:W-:-:S13]  /*2090*/  ISETP.NE.U32.AND P0, PT, R7, RZ, PT ;  /* 0x000000ff0700720c */ /* 0x000fda0003f05070 */
[----:B------:R-:W-:Y:S05]  /*20a0*/  @P0 BRA `(.L_x_41) ;  /* 0x00000000004c0947 */ /* 0x000fea0003800000 */
[----:B------:R-:W0:Y:S01]  /*20b0*/  I2F.U32.RP R12, R16 ;  /* 0x00000010000c7306 */ /* 0x000e220000209000 */
[----:B------:R-:W-:Y:S01]  /*20c0*/  IADD3 R7, PT, PT, RZ, -R16, RZ ;  /* 0x80000010ff077210 */ /* 0x000fe20007ffe0ff */
[----:B------:R-:W-:Y:S01]  /*20d0*/  IMAD.MOV.U32 R21, RZ, RZ, RZ ;  /* 0x000000ffff157224 */ /* 0x000fe200078e00ff */
[----:B------:R-:W-:-:S05]  /*20e0*/  ISETP.NE.U32.AND P1, PT, R16, RZ, PT ;  /* 0x000000ff1000720c */ /* 0x000fca0003f25070 */
[----:B0-----:R-:W0:Y:S02]  /*20f0*/  MUFU.RCP R12, R12 ;  /* 0x0000000c000c7308 */ /* 0x001e240000001000 */
[----:B0-----:R-:W-:-:S06]  /*2100*/  VIADD R10, R12, 0xffffffe ;  /* 0x0ffffffe0c0a7836 */ /* 0x001fcc0000000000 */
        /* <DEDUP_REMOVED lines=13> */
.L_x_41:
[----:B------:R-:W-:-:S07]  /*21e0*/  MOV R12, 0x2200 ;  /* 0x00002200000c7802 */ /* 0x000fce0000000f00 */
[----:B------:R-:W-:Y:S05]  /*21f0*/  CALL.REL.NOINC `($__internal_0_$__cuda_sm20_rem_s64) ;  /* 0x0000000400087944 */ /* 0x000fea0003c00000 */
.L_x_42:
[----:B------:R-:W-:Y:S05]  /*2200*/  BSYNC.RECONVERGENT B2 ;  /* 0x0000000000027941 */ /* 0x000fea0003800200 */
.L_x_40:
[----:B------:R-:W-:-:S04]  /*2210*/  LOP3.LUT R2, R2, 0x1, RZ, 0xc0, !PT ;  /* 0x0000000102027812 */ /* 0x000fc800078ec0ff */
[----:B------:R-:W-:-:S04]  /*2220*/  ISETP.NE.U32.AND P0, PT, R2, 0x1, PT ;  /* 0x000000010200780c */ /* 0x000fc80003f05070 */
[----:B------:R-:W-:-:S13]  /*2230*/  ISETP.NE.U32.AND.EX P0, PT, RZ, RZ, PT, P0 ;  /* 0x000000ffff00720c */ /* 0x000fda0003f05100 */
[----:B------:R-:W-:Y:S05]  /*2240*/  @P0 BRA `(.L_x_36) ;  /* 0x0000000000b80947 */ /* 0x000fea0003800000 */
[-C--:B------:R-:W-:Y:S02]  /*2250*/  IMAD R7, R9, R5.reuse, RZ ;  /* 0x0000000509077224 */ /* 0x080fe400078e02ff */
[----:B------:R-:W-:-:S04]  /*2260*/  IMAD.WIDE.U32 R10, R8, R5, RZ ;  /* 0x00000005080a7225 */ /* 0x000fc800078e00ff */
[----:B------:R-:W-:Y:S02]  /*2270*/  IMAD R7, R6, R8, R7 ;  /* 0x0000000806077224 */ /* 0x000fe400078e0207 */
[----:B------:R-:W-:-:S03]  /*2280*/  IMAD R5, R21, R3, RZ ;  /* 0x0000000315057224 */ /* 0x000fc600078e02ff */
[----:B------:R-:W-:Y:S01]  /*2290*/  IADD3 R11, PT, PT, R11, R7, RZ ;  /* 0x000000070b0b7210 */ /* 0x000fe20007ffe0ff */
[-C--:B------:R-:W-:Y:S02]  /*22a0*/  IMAD R5, R4, R20.reuse, R5 ;  /* 0x0000001404057224 */ /* 0x080fe400078e0205 */
[----:B------:R-:W-:-:S04]  /*22b0*/  IMAD.WIDE.U32 R2, R3, R20, R10 ;  /* 0x0000001403027225 */ /* 0x000fc800078e000a */
[----:B------:R-:W-:Y:S01]  /*22c0*/  IMAD.IADD R5, R3, 0x1, R5 ;  /* 0x0000000103057824 */ /* 0x000fe200078e0205 */
[----:B------:R-:W-:-:S04]  /*22d0*/  LOP3.LUT R4, R2, 0x1, RZ, 0xc0, !PT ;  /* 0x0000000102047812 */ /* 0x000fc800078ec0ff */
[----:B------:R-:W-:Y:S02]  /*22e0*/  ISETP.NE.U32.AND P0, PT, R4, 0x1, PT ;  /* 0x000000010400780c */ /* 0x000fe40003f05070 */
        /* <DEDUP_REMOVED lines=32> */
.L_x_43:
[----:B------:R-:W-:-:S07]  /*24f0*/  MOV R12, 0x2510 ;  /* 0x00002510000c7802 */ /* 0x000fce0000000f00 */
[----:B------:R-:W-:Y:S05]  /*2500*/  CALL.REL.NOINC `($__internal_0_$__cuda_sm20_rem_s64) ;  /* 0x0000000000447944 */ /* 0x000fea0003c00000 */
[----:B------:R-:W-:Y:S01]  /*2510*/  IMAD.MOV.U32 R3, RZ, RZ, R20 ;  /* 0x000000ffff037224 */ /* 0x000fe200078e0014 */
[----:B------:R-:W-:-:S07]  /*2520*/  MOV R4, R21 ;  /* 0x0000001500047202 */ /* 0x000fce0000000f00 */
.L_x_36:
[----:B------:R-:W-:Y:S05]  /*2530*/  BSYNC.RECONVERGENT B1 ;  /* 0x0000000000017941 */ /* 0x000fea0003800200 */
.L_x_35:
[----:B------:R-:W-:-:S04]  /*2540*/  ISETP.NE.U32.AND P0, PT, R3, RZ, PT ;  /* 0x000000ff0300720c */ /* 0x000fc80003f05070 */
[----:B------:R-:W-:-:S04]  /*2550*/  ISETP.NE.AND.EX P0, PT, R4, RZ, PT, P0 ;  /* 0x000000ff0400720c */ /* 0x000fc80003f05300 */
[----:B------:R-:W-:-:S09]  /*2560*/  SEL R5, RZ, 0x1, P0 ;  /* 0x00000001ff057807 */ /* 0x000fd20000000000 */
.L_x_1:
[----:B------:R-:W-:Y:S05]  /*2570*/  BSYNC.RECONVERGENT B0 ;  /* 0x0000000000007941 */ /* 0x000fea0003800200 */
.L_x_0:
[----:B------:R-:W0:Y:S01]  /*2580*/  LDCU.64 UR6, c[0x0][0x398] ;  /* 0x00007300ff0677ac */ /* 0x000e220008000a00 */
[----:B------:R-:W-:Y:S01]  /*2590*/  BAR.SYNC.DEFER_BLOCKING 0x0 ;  /* 0x0000000000007b1d */ /* 0x000fe20000010000 */
[----:B0-----:R-:W-:-:S04]  /*25a0*/  ISETP.GE.U32.AND P0, PT, R0, UR6, PT ;  /* 0x0000000600007c0c */ /* 0x001fc8000bf06070 */
[----:B------:R-:W-:-:S13]  /*25b0*/  ISETP.GE.AND.EX P0, PT, RZ, UR7, PT, P0 ;  /* 0x00000007ff007c0c */ /* 0x000fda000bf06300 */
[----:B------:R-:W-:Y:S05]  /*25c0*/  @P0 EXIT ;  /* 0x000000000000094d */ /* 0x000fea0003800000 */
[----:B------:R-:W0:Y:S02]  /*25d0*/  LDCU.64 UR6, c[0x0][0x390] ;  /* 0x00007200ff0677ac */ /* 0x000e240008000a00 */
[----:B0-----:R-:W-:-:S04]  /*25e0*/  LEA R2, P0, R0, UR6, 0x2 ;  /* 0x0000000600027c11 */ /* 0x001fc8000f8010ff */
[----:B------:R-:W-:-:S05]  /*25f0*/  LEA.HI.X R3, R0, UR7, RZ, 0x2, P0 ;  /* 0x0000000700037c11 */ /* 0x000fca00080f14ff */
[----:B------:R-:W-:Y:S01]  /*2600*/  STG.E desc[UR4][R2.64], R5 ;  /* 0x0000000502007986 */ /* 0x000fe2000c101904 */
[----:B------:R-:W-:Y:S05]  /*2610*/  EXIT ;  /* 0x000000000000794d */ /* 0x000fea0003800000 */
        .weak           $__internal_0_$__cuda_sm20_rem_s64
        .type           $__internal_0_$__cuda_sm20_rem_s64,@function
        .size           $__internal_0_$__cuda_sm20_rem_s64,(.L_x_84 - $__internal_0_$__cuda_sm20_rem_s64)
$__internal_0_$__cuda_sm20_rem_s64:
[----:B------:R-:W-:Y:S02]  /*2620*/  IADD3 R20, P2, PT, RZ, -R16, RZ ;  /* 0x80000010ff147210 */ /* 0x000fe40007f5e0ff */
[----:B------:R-:W-:Y:S02]  /*2630*/  ISETP.GE.AND P0, PT, R17, RZ, PT ;  /* 0x000000ff1100720c */ /* 0x000fe40003f06270 */
[----:B------:R-:W-:Y:S01]  /*2640*/  IADD3 R29, P5, PT, RZ, -R28, RZ ;  /* 0x8000001cff1d7210 */ /* 0x000fe20007fbe0ff */
[----:B------:R-:W-:Y:S01]  /*2650*/  IMAD.X R13, RZ, RZ, ~R17, P2 ;  /* 0x000000ffff0d7224 */ /* 0x000fe200010e0e11 */
[----:B------:R-:W-:-:S04]  /*2660*/  SEL R20, R20, R16, !P0 ;  /* 0x0000001014147207 */ /* 0x000fc80004000000 */
[----:B------:R-:W-:-:S04]  /*2670*/  SEL R21, R13, R17, !P0 ;  /* 0x000000110d157207 */ /* 0x000fc80004000000 */
[----:B------:R-:W0:Y:S08]  /*2680*/  I2F.U64.RP R13, R20 ;  /* 0x00000014000d7312 */ /* 0x000e300000309000 */
[----:B0-----:R-:W0:Y:S02]  /*2690*/  MUFU.RCP R13, R13 ;  /* 0x0000000d000d7308 */ /* 0x001e240000001000 */
[----:B0-----:R-:W-:-:S06]  /*26a0*/  VIADD R13, R13, 0x1ffffffe ;  /* 0x1ffffffe0d0d7836 */ /* 0x001fcc0000000000 */
[----:B------:R-:W0:Y:S02]  /*26b0*/  F2I.U64.TRUNC R36, R13 ;  /* 0x0000000d00247311 */ /* 0x000e24000020d800 */
[----:B0-----:R-:W-:-:S04]  /*26c0*/  IMAD.WIDE.U32 R26, R36, R20, RZ ;  /* 0x00000014241a7225 */ /* 0x001fc800078e00ff */
[C---:B------:R-:W-:Y:S01]  /*26d0*/  IMAD R25, R36.reuse, R21, R27 ;  /* 0x0000001524197224 */ /* 0x040fe200078e021b */
[----:B------:R-:W-:Y:S01]  /*26e0*/  IADD3 R26, P0, PT, RZ, -R26, RZ ;  /* 0x8000001aff1a7210 */ /* 0x000fe20007f1e0ff */
[----:B------:R-:W-:Y:S02]  /*26f0*/  IMAD.MOV.U32 R35, RZ, RZ, R36 ;  /* 0x000000ffff237224 */ /* 0x000fe400078e0024 */
[----:B------:R-:W-:Y:S02]  /*2700*/  IMAD R25, R37, R20, R25 ;  /* 0x0000001425197224 */ /* 0x000fe400078e0219 */
[----:B------:R-:W-:-:S03]  /*2710*/  IMAD.HI.U32 R34, R36, R26, RZ ;  /* 0x0000001a24227227 */ /* 0x000fc600078e00ff */
[----:B------:R-:W-:-:S05]  /*2720*/  IADD3.X R25, PT, PT, RZ, ~R25, RZ, P0, !PT ;  /* 0x80000019ff197210 */ /* 0x000fca00007fe4ff */
[----:B------:R-:W-:-:S04]  /*2730*/  IMAD.WIDE.U32 R34, P0, R36, R25, R34 ;  /* 0x0000001924227225 */ /* 0x000fc80007800022 */
[C---:B------:R-:W-:Y:S02]  /*2740*/  IMAD R13, R37.reuse, R25, RZ ;  /* 0x00000019250d7224 */ /* 0x040fe400078e02ff */
[----:B------:R-:W-:-:S04]  /*2750*/  IMAD.HI.U32 R26, P2, R37, R26, R34 ;  /* 0x0000001a251a7227 */ /* 0x000fc80007840022 */
[----:B------:R-:W-:Y:S01]  /*2760*/  IMAD.HI.U32 R25, R37, R25, RZ ;  /* 0x0000001925197227 */ /* 0x000fe200078e00ff */
[----:B------:R-:W-:-:S03]  /*2770*/  IADD3 R35, P3, PT, R13, R26, RZ ;  /* 0x0000001a0d237210 */ /* 0x000fc60007f7e0ff */
[----:B------:R-:W-:Y:S02]  /*2780*/  IMAD.X R13, R25, 0x1, R37, P0 ;  /* 0x00000001190d7824 */ /* 0x000fe400000e0625 */
[----:B------:R-:W-:-:S03]  /*2790*/  IMAD.WIDE.U32 R26, R35, R20, RZ ;  /* 0x00000014231a7225 */ /* 0x000fc600078e00ff */
[----:B------:R-:W-:Y:S01]  /*27a0*/  IADD3.X R13, PT, PT, RZ, RZ, R13, P3, P2 ;  /* 0x000000ffff0d7210 */ /* 0x000fe20001fe440d */
[----:B------:R-:W-:Y:S01]  /*27b0*/  IMAD R27, R35, R21, R27 ;  /* 0x00000015231b7224 */ /* 0x000fe200078e021b */
[----:B------:R-:W-:Y:S02]  /*27c0*/  IADD3 R25, P0, PT, RZ, -R26, RZ ;  /* 0x8000001aff197210 */ /* 0x000fe40007f1e0ff */
[----:B------:R-:W-:Y:S01]  /*27d0*/  ISETP.GE.AND P2, PT, R24, RZ, PT ;  /* 0x000000ff1800720c */ /* 0x000fe20003f46270 */
[----:B------:R-:W-:Y:S02]  /*27e0*/  IMAD R27, R13, R20, R27 ;  /* 0x000000140d1b7224 */ /* 0x000fe400078e021b */
[----:B------:R-:W-:Y:S01]  /*27f0*/  IMAD.HI.U32 R34, R35, R25, RZ ;  /* 0x0000001923227227 */ /* 0x000fe200078e00ff */
[----:B------:R-:W-:Y:S02]  /*2800*/  SEL R29, R29, R28, !P2 ;  /* 0x0000001c1d1d7207 */ /* 0x000fe40005000000 */
[----:B------:R-:W-:-:S05]  /*2810*/  IADD3.X R27, PT, PT, RZ, ~R27, RZ, P0, !PT ;  /* 0x8000001bff1b7210 */ /* 0x000fca00007fe4ff */
[----:B------:R-:W-:-:S04]  /*2820*/  IMAD.WIDE.U32 R34, P0, R35, R27, R34 ;  /* 0x0000001b23227225 */ /* 0x000fc80007800022 */
[C---:B------:R-:W-:Y:S02]  /*2830*/  IMAD R26, R13.reuse, R27, RZ ;  /* 0x0000001b0d1a7224 */ /* 0x040fe400078e02ff */
[----:B------:R-:W-:-:S04]  /*2840*/  IMAD.HI.U32 R25, P3, R13, R25, R34 ;  /* 0x000000190d197227 */ /* 0x000fc80007860022 */
[----:B------:R-:W-:Y:S02]  /*2850*/  HFMA2 R35, -RZ, RZ, 0, 0 ;  /* 0x00000000ff237431 */ /* 0x000fe400000001ff */
[----:B------:R-:W-:Y:S01]  /*2860*/  IMAD.HI.U32 R27, R13, R27, RZ ;  /* 0x0000001b0d1b7227 */ /* 0x000fe200078e00ff */
[----:B------:R-:W-:-:S03]  /*2870*/  IADD3 R25, P4, PT, R26, R25, RZ ;  /* 0x000000191a197210 */ /* 0x000fc60007f9e0ff */
[----:B------:R-:W-:Y:S02]  /*2880*/  IMAD.X R26, RZ, RZ, ~R24, P5 ;  /* 0x000000ffff1a7224 */ /* 0x000fe400028e0e18 */
[----:B------:R-:W-:-:S03]  /*2890*/  IMAD.HI.U32 R34, R25, R29, RZ ;  /* 0x0000001d19227227 */ /* 0x000fc600078e00ff */
[----:B------:R-:W-:Y:S01]  /*28a0*/  SEL R26, R26, R24, !P2 ;  /* 0x000000181a1a7207 */ /* 0x000fe20005000000 */
[----:B------:R-:W-:-:S04]  /*28b0*/  IMAD.X R27, R27, 0x1, R13, P0 ;  /* 0x000000011b1b7824 */ /* 0x000fc800000e060d */
[----:B------:R-:W-:Y:S01]  /*28c0*/  IMAD.WIDE.U32 R24, R25, R26, R34 ;  /* 0x0000001a19187225 */ /* 0x000fe200078e0022 */
[----:B------:R-:W-:-:S05]  /*28d0*/  IADD3.X R27, PT, PT, RZ, RZ, R27, P4, P3 ;  /* 0x000000ffff1b7210 */ /* 0x000fca00027e641b */
[C---:B------:R-:W-:Y:S02]  /*28e0*/  IMAD R13, R27.reuse, R26, RZ ;  /* 0x0000001a1b0d7224 */ /* 0x040fe400078e02ff */
[----:B------:R-:W-:-:S04]  /*28f0*/  IMAD.HI.U32 R24, P0, R27, R29, R24 ;  /* 0x0000001d1b187227 */ /* 0x000fc80007800018 */
[----:B------:R-:W-:Y:S01]  /*2900*/  IMAD.HI.U32 R27, R27, R26, RZ ;  /* 0x0000001a1b1b7227 */ /* 0x000fe200078e00ff */
[----:B------:R-:W-:-:S03]  /*2910*/  IADD3 R13, P3, PT, R13, R24, RZ ;  /* 0x000000180d0d7210 */ /* 0x000fc60007f7e0ff */
[----:B------:R-:W-:Y:S02]  /*2920*/  IMAD.X R24, RZ, RZ, R27, P0 ;  /* 0x000000ffff187224 */ /* 0x000fe400000e061b */
[----:B------:R-:W-:-:S04]  /*2930*/  IMAD.WIDE.U32 R34, R13, R20, RZ ;  /* 0x000000140d227225 */ /* 0x000fc800078e00ff */
[----:B------:R-:W-:Y:S01]  /*2940*/  IMAD.X R24, RZ, RZ, R24, P3 ;  /* 0x000000ffff187224 */ /* 0x000fe200018e0618 */
[----:B------:R-:W-:Y:S01]  /*2950*/  IADD3 R29, P3, PT, -R34, R29, RZ ;  /* 0x0000001d221d7210 */ /* 0x000fe20007f7e1ff */
[----:B------:R-:W-:-:S03]  /*2960*/  IMAD R13, R13, R21, R35 ;  /* 0x000000150d0d7224 */ /* 0x000fc600078e0223 */
[-C--:B------:R-:W-:Y:S01]  /*2970*/  ISETP.GE.U32.AND P0, PT, R29, R20.reuse, PT ;  /* 0x000000141d00720c */ /* 0x080fe20003f06070 */
[----:B------:R-:W-:-:S05]  /*2980*/  IMAD R13, R24, R20, R13 ;  /* 0x00000014180d7224 */ /* 0x000fca00078e020d */
[----:B------:R-:W-:Y:S02]  /*2990*/  IADD3.X R26, PT, PT, ~R13, R26, RZ, P3, !PT ;  /* 0x0000001a0d1a7210 */ /* 0x000fe40001ffe5ff */
[----:B------:R-:W-:Y:S02]  /*29a0*/  IADD3 R24, P3, PT, R29, -R20, RZ ;  /* 0x800000141d187210 */ /* 0x000fe40007f7e0ff */
[----:B------:R-:W-:-:S03]  /*29b0*/  ISETP.GE.U32.AND.EX P0, PT, R26, R21, PT, P0 ;  /* 0x000000151a00720c */ /* 0x000fc60003f06100 */
[----:B------:R-:W-:Y:S01]  /*29c0*/  IMAD.X R13, R26, 0x1, ~R21, P3 ;  /* 0x000000011a0d7824 */ /* 0x000fe200018e0e15 */
[----:B------:R-:W-:-:S04]  /*29d0*/  SEL R24, R24, R29, P0 ;  /* 0x0000001d18187207 */ /* 0x000fc80000000000 */
[----:B------:R-:W-:Y:S02]  /*29e0*/  SEL R13, R13, R26, P0 ;  /* 0x0000001a0d0d7207 */ /* 0x000fe40000000000 */
[CC--:B------:R-:W-:Y:S02]  /*29f0*/  ISETP.GE.U32.AND P0, PT, R24.reuse, R20.reuse, PT ;  /* 0x000000141800720c */ /* 0x0c0fe40003f06070 */
[----:B------:R-:W-:Y:S02]  /*2a00*/  IADD3 R20, P3, PT, R24, -R20, RZ ;  /* 0x8000001418147210 */ /* 0x000fe40007f7e0ff */
[----:B------:R-:W-:-:S03]  /*2a10*/  ISETP.GE.U32.AND.EX P0, PT, R13, R21, PT, P0 ;  /* 0x000000150d00720c */ /* 0x000fc60003f06100 */
[----:B------:R-:W-:Y:S01]  /*2a20*/  IMAD.X R21, R13, 0x1, ~R21, P3 ;  /* 0x000000010d157824 */ /* 0x000fe200018e0e15 */
[----:B------:R-:W-:-:S04]  /*2a30*/  SEL R20, R20, R24, P0 ;  /* 0x0000001814147207 */ /* 0x000fc80000000000 */
[----:B------:R-:W-:Y:S02]  /*2a40*/  SEL R21, R21, R13, P0 ;  /* 0x0000000d15157207 */ /* 0x000fe40000000000 */
[-C--:B------:R-:W-:Y:S02]  /*2a50*/  IADD3 R13, P3, PT, RZ, -R20.reuse, RZ ;  /* 0x80000014ff0d7210 */ /* 0x080fe40007f7e0ff */
[----:B------:R-:W-:Y:S02]  /*2a60*/  ISETP.NE.U32.AND P0, PT, R16, RZ, PT ;  /* 0x000000ff1000720c */ /* 0x000fe40003f05070 */
[----:B------:R-:W-:Y:S02]  /*2a70*/  IADD3.X R24, PT, PT, RZ, ~R21, RZ, P3, !PT ;  /* 0x80000015ff187210 */ /* 0x000fe40001ffe4ff */
[----:B------:R-:W-:Y:S01]  /*2a80*/  SEL R20, R13, R20, !P2 ;  /* 0x000000140d147207 */ /* 0x000fe20005000000 */
[----:B------:R-:W-:Y:S01]  /*2a90*/  IMAD.MOV.U32 R13, RZ, RZ, 0x0 ;  /* 0x00000000ff0d7424 */ /* 0x000fe200078e00ff */
[----:B------:R-:W-:-:S02]  /*2aa0*/  ISETP.NE.AND.EX P0, PT, R17, RZ, PT, P0 ;  /* 0x000000ff1100720c */ /* 0x000fc40003f05300 */
[----:B------:R-:W-:Y:S02]  /*2ab0*/  SEL R21, R24, R21, !P2 ;  /* 0x0000001518157207 */ /* 0x000fe40005000000 */
[----:B------:R-:W-:Y:S02]  /*2ac0*/  SEL R20, R20, 0xffffffff, P0 ;  /* 0xffffffff14147807 */ /* 0x000fe40000000000 */
[----:B------:R-:W-:Y:S01]  /*2ad0*/  SEL R21, R21, 0xffffffff, P0 ;  /* 0xffffffff15157807 */ /* 0x000fe20000000000 */
[----:B------:R-:W-:Y:S06]  /*2ae0*/  RET.REL.NODEC R12 `(_Z12kernel_lucasPlS_Pil) ;  /* 0xffffffd40c447950 */ /* 0x000fec0003c3ffff */
.L_x_44:
[----:B------:R-:W-:-:S00]  /*2af0*/  BRA `(.L_x_44) ;  /* 0xfffffffc00fc7947 */ /* 0x000fc0000383ffff */
[----:B------:R-:W-:-:S00]  /*2b00*/  NOP ;  /* 0x0000000000007918 */ /* 0x000fc00000000000 */
[----:B------:R-:W-:-:S00]  /*2b10*/  NOP ;  /* 0x0000000000007918 */ /* 0x000fc00000000000 */
[----:B------:R-:W-:-:S00]  /*2b20*/  NOP ;  /* 0x0000000000007918 */ /* 0x000fc00000000000 */
[----:B------:R-:W-:-:S00]  /*2b30*/  NOP ;  /* 0x0000000000007918 */ /* 0x000fc00000000000 */
[----:B------:R-:W-:-:S00]  /*2b40*/  NOP ;  /* 0x0000000000007918 */ /* 0x000fc00000000000 */
[----:B------:R-:W-:-:S00]  /*2b50*/  NOP ;  /* 0x0000000000007918 */ /* 0x000fc00000000000 */
[----:B------:R-:W-:-:S00]  /*2b60*/  NOP ;  /* 0x0000000000007918 */ /* 0x000fc00000000000 */
[----:B------:R-:W-:-:S00]  /*2b70*/  NOP ;  /* 0x0000000000007918 */ /* 0x000fc00000000000 */
.L_x_84:


//--------------------- .text._Z13kernel_jacobiPlS_l --------------------------
	.section	.text._Z13kernel_jacobiPlS_l,"ax",@progbits
	.align	128
        .global         _Z13kernel_jacobiPlS_l
        .type           _Z13kernel_jacobiPlS_l,@function
        .size           _Z13kernel_jacobiPlS_l,(.L_x_85 - _Z13kernel_jacobiPlS_l)
        .other          _Z13kernel_jacobiPlS_l,@"STO_CUDA_ENTRY STV_DEFAULT"
_Z13kernel_jacobiPlS_l:
.text._Z13kernel_jacobiPlS_l:
[----:B------:R-:W-:Y:S01]  /*0000*/  LDC R1, c[0x0][0x37c] ;  /* 0x0000df00ff017b82 */ /* 0x000fe20000000800 */
[----:B------:R-:W0:Y:S01]  /*0010*/  S2R R8, SR_CTAID.X ;  /* 0x0000000000087919 */ /* 0x000e220000002500 */
[----:B------:R-:W1:Y:S01]  /*0020*/  LDCU.64 UR6, c[0x0][0x390] ;  /* 0x00007200ff0677ac */ /* 0x000e620008000a00 */
[----:B------:R-:W-:Y:S01]  /*0030*/  BSSY.RECONVERGENT B0, `(.L_x_45) ;  /* 0x000008c000007945 */ /* 0x000fe20003800200 */
[----:B------:R-:W0:Y:S01]  /*0040*/  S2R R3, SR_TID.X ;  /* 0x0000000000037919 */ /* 0x000e220000002100 */
[----:B------:R-:W2:Y:S01]  /*0050*/  LDCU.64 UR4, c[0x0][0x358] ;  /* 0x00006b00ff0477ac */ /* 0x000ea20008000a00 */
[----:B0-----:R-:W-:-:S05]  /*0060*/  IMAD R8, R8, 0x80, R3 ;  /* 0x0000008008087824 */ /* 0x001fca00078e0203 */
[----:B-1----:R-:W-:-:S04]  /*0070*/  ISETP.GE.U32.AND P0, PT, R8, UR6, PT ;  /* 0x0000000608007c0c */ /* 0x002fc8000bf06070 */
[----:B------:R-:W-:-:S13]  /*0080*/  ISETP.GE.AND.EX P0, PT, RZ, UR7, PT, P0 ;  /* 0x00000007ff007c0c */ /* 0x000fda000bf06300 */
[----:B--2---:R-:W-:Y:S05]  /*0090*/  @P0 BRA `(.L_x_46) ;  /* 0x0000000800140947 */ /* 0x004fea0003800000 */
[----:B------:R-:W0:Y:S02]  /*00a0*/  LDCU.64 UR6, c[0x0][0x380] ;  /* 0x00007000ff0677ac */ /* 0x000e240008000a00 */
[----:B0-----:R-:W-:-:S04]  /*00b0*/  LEA R12, P0, R8, UR6, 0x3 ;  /* 0x00000006080c7c11 */ /* 0x001fc8000f8018ff */
[----:B------:R-:W-:-:S06]  /*00c0*/  LEA.HI.X R13, R8, UR7, RZ, 0x3, P0 ;  /* 0x00000007080d7c11 */ /* 0x000fcc00080f1cff */
[----:B------:R-:W5:Y:S01]  /*00d0*/  LDG.E.64 R12, desc[UR4][R12.64] ;  /* 0x000000040c0c7981 */ /* 0x000f62000c1e1b00 */
[----:B------:R-:W-:Y:S02]  /*00e0*/  IMAD.MOV.U32 R7, RZ, RZ, 0x5 ;  /* 0x00000005ff077424 */ /* 0x000fe400078e00ff */
[----:B------:R-:W-:Y:S02]  /*00f0*/  IMAD.MOV.U32 R6, RZ, RZ, RZ ;  /* 0x000000ffff067224 */ /* 0x000fe400078e00ff */
[----:B------:R-:W-:Y:S02]  /*0100*/  IMAD.MOV.U32 R5, RZ, RZ, 0x1 ;  /* 0x00000001ff057424 */ /* 0x000fe400078e00ff */
[----:B------:R-:W-:-:S07]  /*0110*/  IMAD.MOV.U32 R4, RZ, RZ, RZ ;  /* 0x000000ffff047224 */ /* 0x000fce00078e00ff */
.L_x_61:
[-C--:B------:R-:W-:Y:S01]  /*0120*/  IMAD R0, R4, R7.reuse, RZ ;  /* 0x0000000704007224 */ /* 0x080fe200078e02ff */
[----:B------:R-:W-:Y:S01]  /*0130*/  BSSY.RECONVERGENT B1, `(.L_x_47) ;  /* 0x0000023000017945 */ /* 0x000fe20003800200 */
[----:B------:R-:W-:-:S04]  /*0140*/  IMAD.WIDE.U32 R14, R5, R7, RZ ;  /* 0x00000007050e7225 */ /* 0x000fc800078e00ff */
[----:B------:R-:W-:-:S04]  /*0150*/  IMAD R3, R6, R5, R0 ;  /* 0x0000000506037224 */ /* 0x000fc800078e0200 */
[----:B------:R-:W-:-:S05]  /*0160*/  IMAD.IADD R3, R15, 0x1, R3 ;  /* 0x000000010f037824 */ /* 0x000fca00078e0203 */
[----:B-----5:R-:W-:-:S04]  /*0170*/  LOP3.LUT R0, R3, R13, RZ, 0xfc, !PT ;  /* 0x0000000d03007212 */ /* 0x020fc800078efcff */
        /* <DEDUP_REMOVED lines=19> */
[----:B------:R-:W-:-:S05]  /*02b0*/  @!P1 LOP3.LUT R9, RZ, R12, RZ, 0x33, !PT ;  /* 0x0000000cff099212 */ /* 0x000fca00078e33ff */
[----:B------:R-:W-:Y:S01]  /*02c0*/  IMAD.MOV.U32 R10, RZ, RZ, R9 ;  /* 0x000000ffff0a7224 */ /* 0x000fe200078e0009 */
[----:B------:R-:W-:Y:S06]  /*02d0*/  BRA `(.L_x_49) ;  /* 0x0000000000207947 */ /* 0x000fec0003800000 */
.L_x_48:
[----:B------:R-:W-:Y:S01]  /*02e0*/  IMAD.MOV.U32 R2, RZ, RZ, R14 ;  /* 0x000000ffff027224 */ /* 0x000fe200078e000e */
[----:B------:R-:W-:Y:S01]  /*02f0*/  MOV R22, R13 ;  /* 0x0000000d00167202 */ /* 0x000fe20000000f00 */
[----:B------:R-:W-:Y:S01]  /*0300*/  IMAD.MOV.U32 R0, RZ, RZ, R3 ;  /* 0x000000ffff007224 */ /* 0x000fe200078e0003 */
[----:B------:R-:W-:Y:S01]  /*0310*/  MOV R10, 0x340 ;  /* 0x00000340000a7802 */ /* 0x000fe20000000f00 */
[----:B------:R-:W-:-:S07]  /*0320*/  IMAD.MOV.U32 R11, RZ, RZ, R12 ;  /* 0x000000ffff0b7224 */ /* 0x000fce00078e000c */
[----:B------:R-:W-:Y:S05]  /*0330*/  CALL.REL.NOINC `($__internal_1_$__cuda_sm20_rem_s64) ;  /* 0x00000004009c7944 */ /* 0x000fea0003c00000 */
[----:B------:R-:W-:Y:S02]  /*0340*/  IMAD.MOV.U32 R10, RZ, RZ, R0 ;  /* 0x000000ffff0a7224 */ /* 0x000fe400078e0000 */
[----:B------:R-:W-:-:S07]  /*0350*/  IMAD.MOV.U32 R17, RZ, RZ, R2 ;  /* 0x000000ffff117224 */ /* 0x000fce00078e0002 */
.L_x_49:
[----:B------:R-:W-:Y:S05]  /*0360*/  BSYNC.RECONVERGENT B1 ;  /* 0x0000000000017941 */ /* 0x000fea0003800200 */
.L_x_47:
[----:B------:R-:W-:Y:S01]  /*0370*/  ISETP.NE.U32.AND P1, PT, R10, RZ, PT ;  /* 0x000000ff0a00720c */ /* 0x000fe20003f25070 */
[----:B------:R-:W-:Y:S01]  /*0380*/  BSSY.RECONVERGENT B2, `(.L_x_50) ;  /* 0x000004f000027945 */ /* 0x000fe20003800200 */
[----:B------:R-:W-:Y:S01]  /*0390*/  PLOP3.LUT P0, PT, PT, PT, PT, 0x8, 0x80 ;  /* 0x000000000080781c */ /* 0x000fe20003f0e170 */
[----:B------:R-:W-:Y:S01]  /*03a0*/  IMAD.MOV.U32 R11, RZ, RZ, R12 ;  /* 0x000000ffff0b7224 */ /* 0x000fe200078e000c */
[----:B------:R-:W-:Y:S01]  /*03b0*/  ISETP.NE.AND.EX P1, PT, R17, RZ, PT, P1 ;  /* 0x000000ff1100720c */ /* 0x000fe20003f25310 */
[----:B------:R-:W-:-:S12]  /*03c0*/  IMAD.MOV.U32 R22, RZ, RZ, R13 ;  /* 0x000000ffff167224 */ /* 0x000fd800078e000d */
[----:B------:R-:W-:Y:S05]  /*03d0*/  @!P1 BRA `(.L_x_51) ;  /* 0x0000000400249947 */ /* 0x000fea0003800000 */
[----:B------:R-:W-:Y:S01]  /*03e0*/  BSSY.RECONVERGENT B1, `(.L_x_52) ;  /* 0x0000047000017945 */ /* 0x000fe20003800200 */
[----:B------:R-:W-:Y:S02]  /*03f0*/  IMAD.MOV.U32 R9, RZ, RZ, 0x1 ;  /* 0x00000001ff097424 */ /* 0x000fe400078e00ff */
[----:B------:R-:W-:Y:S02]  /*0400*/  IMAD.MOV.U32 R2, RZ, RZ, R12 ;  /* 0x000000ffff027224 */ /* 0x000fe400078e000c */
[----:B------:R-:W-:-:S07]  /*0410*/  IMAD.MOV.U32 R0, RZ, RZ, R13 ;  /* 0x000000ffff007224 */ /* 0x000fce00078e000d */
.L_x_60:
[----:B------:R-:W-:Y:S01]  /*0420*/  LOP3.LUT R11, R10, 0x1, RZ, 0xc0, !PT ;  /* 0x000000010a0b7812 */ /* 0x000fe200078ec0ff */
[----:B------:R-:W-:Y:S03]  /*0430*/  BSSY.RECONVERGENT B3, `(.L_x_53) ;  /* 0x0000013000037945 */ /* 0x000fe60003800200 */
[----:B------:R-:W-:-:S04]  /*0440*/  ISETP.NE.U32.AND P0, PT, R11, 0x1, PT ;  /* 0x000000010b00780c */ /* 0x000fc80003f05070 */
[----:B------:R-:W-:-:S13]  /*0450*/  ISETP.NE.U32.AND.EX P0, PT, RZ, RZ, PT, P0 ;  /* 0x000000ffff00720c */ /* 0x000fda0003f05100 */
[----:B------:R-:W-:Y:S05]  /*0460*/  @!P0 BRA `(.L_x_54) ;  /* 0x00000000003c8947 */ /* 0x000fea0003800000 */
[----:B------:R-:W-:Y:S01]  /*0470*/  LOP3.LUT R11, R2, 0x7, RZ, 0xc0, !PT ;  /* 0x00000007020b7812 */ /* 0x000fe200078ec0ff */
[----:B------:R-:W-:Y:S01]  /*0480*/  BSSY.RECONVERGENT B4, `(.L_x_55) ;  /* 0x000000c000047945 */ /* 0x000fe20003800200 */
[----:B------:R-:W-:Y:S02]  /*0490*/  LOP3.LUT R16, R0, 0x80000000, RZ, 0xc0, !PT ;  /* 0x8000000000107812 */ /* 0x000fe400078ec0ff */
[C---:B------:R-:W-:Y:S02]  /*04a0*/  ISETP.NE.U32.AND P0, PT, R11.reuse, 0x5, PT ;  /* 0x000000050b00780c */ /* 0x040fe40003f05070 */
[----:B------:R-:W-:Y:S02]  /*04b0*/  ISETP.EQ.U32.AND P1, PT, R11, 0x3, PT ;  /* 0x000000030b00780c */ /* 0x000fe40003f22070 */
[----:B------:R-:W-:Y:S02]  /*04c0*/  ISETP.NE.AND.EX P0, PT, R16, RZ, PT, P0 ;  /* 0x000000ff1000720c */ /* 0x000fe40003f05300 */
[----:B------:R-:W-:-:S02]  /*04d0*/  MOV R11, R17 ;  /* 0x00000011000b7202 */ /* 0x000fc40000000f00 */
[----:B------:R-:W-:-:S13]  /*04e0*/  ISETP.EQ.OR.EX P0, PT, R16, RZ, !P0, P1 ;  /* 0x000000ff1000720c */ /* 0x000fda0004702710 */
.L_x_56:
[C---:B------:R-:W-:Y:S01]  /*04f0*/  LOP3.LUT P1, RZ, R10.reuse, 0x2, RZ, 0xc0, !PT ;  /* 0x000000020aff7812 */ /* 0x040fe2000782c0ff */
[----:B------:R-:W-:Y:S01]  /*0500*/  @P0 IMAD.MOV R9, RZ, RZ, -R9 ;  /* 0x000000ffff090224 */ /* 0x000fe200078e0a09 */
[--C-:B------:R-:W-:Y:S02]  /*0510*/  SHF.R.S64 R10, R10, 0x1, R11.reuse ;  /* 0x000000010a0a7819 */ /* 0x100fe4000000100b */
[----:B------:R-:W-:-:S09]  /*0520*/  SHF.R.S32.HI R11, RZ, 0x1, R11 ;  /* 0x00000001ff0b7819 */ /* 0x000fd2000001140b */
[----:B------:R-:W-:Y:S05]  /*0530*/  @!P1 BRA `(.L_x_56) ;  /* 0xfffffffc00ec9947 */ /* 0x000fea000383ffff */
[----:B------:R-:W-:Y:S05]  /*0540*/  BSYNC.RECONVERGENT B4 ;  /* 0x0000000000047941 */ /* 0x000fea0003800200 */
.L_x_55:
[----:B------:R-:W-:-:S07]  /*0550*/  IMAD.MOV.U32 R17, RZ, RZ, R11 ;  /* 0x000000ffff117224 */ /* 0x000fce00078e000b */
.L_x_54:
[----:B------:R-:W-:Y:S05]  /*0560*/  BSYNC.RECONVERGENT B3 ;  /* 0x0000000000037941 */ /* 0x000fea0003800200 */
.L_x_53:
[----:B------:R-:W-:Y:S01]  /*0570*/  LOP3.LUT R11, R2, 0x3, RZ, 0xc0, !PT ;  /* 0x00000003020b7812 */ /* 0x000fe200078ec0ff */
[----:B------:R-:W-:Y:S01]  /*0580*/  BSSY.RECONVERGENT B3, `(.L_x_57) ;  /* 0x0000027000037945 */ /* 0x000fe20003800200 */
[C---:B------:R-:W-:Y:S01]  /*0590*/  LOP3.LUT R18, R0.reuse, 0x80000000, RZ, 0xc0, !PT ;  /* 0x8000000000127812 */ /* 0x040fe200078ec0ff */
[----:B------:R-:W-:Y:S01]  /*05a0*/  IMAD.MOV.U32 R22, RZ, RZ, R17 ;  /* 0x000000ffff167224 */ /* 0x000fe200078e0011 */
[----:B------:R-:W-:Y:S02]  /*05b0*/  ISETP.NE.U32.AND P0, PT, R11, 0x3, PT ;  /* 0x000000030b00780c */ /* 0x000fe40003f05070 */
[----:B------:R-:W-:Y:S02]  /*05c0*/  LOP3.LUT R11, R0, R17, RZ, 0xfc, !PT ;  /* 0x00000011000b7212 */ /* 0x000fe400078efcff */
[----:B------:R-:W-:Y:S02]  /*05d0*/  LOP3.LUT R16, R10, 0x3, RZ, 0xc0, !PT ;  /* 0x000000030a107812 */ /* 0x000fe400078ec0ff */
[----:B------:R-:W-:Y:S01]  /*05e0*/  ISETP.NE.U32.AND P2, PT, R11, RZ, PT ;  /* 0x000000ff0b00720c */ /* 0x000fe20003f45070 */
[----:B------:R-:W-:Y:S01]  /*05f0*/  IMAD.MOV.U32 R11, RZ, RZ, R10 ;  /* 0x000000ffff0b7224 */ /* 0x000fe200078e000a */
[----:B------:R-:W-:-:S02]  /*0600*/  ISETP.NE.AND.EX P0, PT, R18, RZ, PT, P0 ;  /* 0x000000ff1200720c */ /* 0x000fc40003f05300 */
[----:B------:R-:W-:Y:S02]  /*0610*/  ISETP.NE.U32.AND P1, PT, R16, 0x3, PT ;  /* 0x000000031000780c */ /* 0x000fe40003f25070 */
[----:B------:R-:W-:-:S04]  /*0620*/  LOP3.LUT R16, R17, 0x80000000, RZ, 0xc0, !PT ;  /* 0x8000000011107812 */ /* 0x000fc800078ec0ff */
[----:B------:R-:W-:Y:S01]  /*0630*/  ISETP.NE.AND.EX P1, PT, R16, RZ, PT, P1 ;  /* 0x000000ff1000720c */ /* 0x000fe20003f25310 */
[----:B------:R-:W-:-:S05]  /*0640*/  IMAD.MOV R16, RZ, RZ, -R9 ;  /* 0x000000ffff107224 */ /* 0x000fca00078e0a09 */
[----:B------:R-:W-:Y:S01]  /*0650*/  @!P0 SEL R9, R16, R9, !P1 ;  /* 0x0000000910098207 */ /* 0x000fe20004800000 */
[----:B------:R-:W-:Y:S06]  /*0660*/  @P2 BRA `(.L_x_58) ;  /* 0x0000000000502947 */ /* 0x000fec0003800000 */
[----:B------:R-:W0:Y:S01]  /*0670*/  I2F.U32.RP R0, R11 ;  /* 0x0000000b00007306 */ /* 0x000e220000209000 */
[----:B------:R-:W-:-:S07]  /*0680*/  ISETP.NE.U32.AND P1, PT, R11, RZ, PT ;  /* 0x000000ff0b00720c */ /* 0x000fce0003f25070 */
[----:B0-----:R-:W0:Y:S02]  /*0690*/  MUFU.RCP R0, R0 ;  /* 0x0000000000007308 */ /* 0x001e240000001000 */
[----:B0-----:R-:W-:-:S06]  /*06a0*/  VIADD R16, R0, 0xffffffe ;  /* 0x0ffffffe00107836 */ /* 0x001fcc0000000000 */
[----:B------:R0:W1:Y:S02]  /*06b0*/  F2I.FTZ.U32.TRUNC.NTZ R17, R16 ;  /* 0x0000001000117305 */ /* 0x000064000021f000 */
[----:B0-----:R-:W-:Y:S02]  /*06c0*/  HFMA2 R16, -RZ, RZ, 0, 0 ;  /* 0x00000000ff107431 */ /* 0x001fe400000001ff */
[----:B-1----:R-:W-:-:S04]  /*06d0*/  IMAD.MOV R10, RZ, RZ, -R17 ;  /* 0x000000ffff0a7224 */ /* 0x002fc800078e0a11 */
[----:B------:R-:W-:-:S04]  /*06e0*/  IMAD R19, R10, R11, RZ ;  /* 0x0000000b0a137224 */ /* 0x000fc800078e02ff */
[----:B------:R-:W-:-:S06]  /*06f0*/  IMAD.HI.U32 R17, R17, R19, R16 ;  /* 0x0000001311117227 */ /* 0x000fcc00078e0010 */
[----:B------:R-:W-:-:S04]  /*0700*/  IMAD.HI.U32 R17, R17, R2, RZ ;  /* 0x0000000211117227 */ /* 0x000fc800078e00ff */
[----:B------:R-:W-:-:S04]  /*0710*/  IMAD.MOV R17, RZ, RZ, -R17 ;  /* 0x000000ffff117224 */ /* 0x000fc800078e0a11 */
[----:B------:R-:W-:Y:S02]  /*0720*/  IMAD R2, R11, R17, R2 ;  /* 0x000000110b027224 */ /* 0x000fe400078e0202 */
[----:B------:R-:W-:-:S03]  /*0730*/  IMAD.MOV.U32 R17, RZ, RZ, RZ ;  /* 0x000000ffff117224 */ /* 0x000fc600078e00ff */
[----:B------:R-:W-:-:S13]  /*0740*/  ISETP.GE.U32.AND P0, PT, R2, R11, PT ;  /* 0x0000000b0200720c */ /* 0x000fda0003f06070 */
[----:B------:R-:W-:-:S05]  /*0750*/  @P0 IMAD.IADD R2, R2, 0x1, -R11 ;  /* 0x0000000102020824 */ /* 0x000fca00078e0a0b */
[----:B------:R-:W-:-:S13]  /*0760*/  ISETP.GE.U32.AND P0, PT, R2, R11, PT ;  /* 0x0000000b0200720c */ /* 0x000fda0003f06070 */
[----:B------:R-:W-:Y:S01]  /*0770*/  @P0 IMAD.IADD R2, R2, 0x1, -R11 ;  /* 0x0000000102020824 */ /* 0x000fe200078e0a0b */
[----:B------:R-:W-:-:S05]  /*0780*/  @!P1 LOP3.LUT R2, RZ, R11, RZ, 0x33, !PT ;  /* 0x0000000bff029212 */ /* 0x000fca00078e33ff */
[----:B------:R-:W-:Y:S01]  /*0790*/  IMAD.MOV.U32 R10, RZ, RZ, R2 ;  /* 0x000000ffff0a7224 */ /* 0x000fe200078e0002 */
[----:B------:R-:W-:Y:S06]  /*07a0*/  BRA `(.L_x_59) ;  /* 0x0000000000107947 */ /* 0x000fec0003800000 */
.L_x_58:
[----:B------:R-:W-:-:S07]  /*07b0*/  MOV R10, 0x7d0 ;  /* 0x000007d0000a7802 */ /* 0x000fce0000000f00 */
[----:B------:R-:W-:Y:S05]  /*07c0*/  CALL.REL.NOINC `($__internal_1_$__cuda_sm20_rem_s64) ;  /* 0x0000000000787944 */ /* 0x000fea0003c00000 */
[----:B------:R-:W-:Y:S02]  /*07d0*/  IMAD.MOV.U32 R10, RZ, RZ, R0 ;  /* 0x000000ffff0a7224 */ /* 0x000fe400078e0000 */
[----:B------:R-:W-:-:S07]  /*07e0*/  IMAD.MOV.U32 R17, RZ, RZ, R2 ;  /* 0x000000ffff117224 */ /* 0x000fce00078e0002 */
.L_x_59:
[----:B------:R-:W-:Y:S05]  /*07f0*/  BSYNC.RECONVERGENT B3 ;  /* 0x0000000000037941 */ /* 0x000fea0003800200 */
.L_x_57:
[----:B------:R-:W-:Y:S01]  /*0800*/  ISETP.NE.U32.AND P0, PT, R10, RZ, PT ;  /* 0x000000ff0a00720c */ /* 0x000fe20003f05070 */
[----:B------:R-:W-:Y:S01]  /*0810*/  IMAD.MOV.U32 R0, RZ, RZ, R22 ;  /* 0x000000ffff007224 */ /* 0x000fe200078e0016 */
[----:B------:R-:W-:Y:S02]  /*0820*/  MOV R2, R11 ;  /* 0x0000000b00027202 */ /* 0x000fe40000000f00 */
[----:B------:R-:W-:-:S13]  /*0830*/  ISETP.NE.AND.EX P0, PT, R17, RZ, PT, P0 ;  /* 0x000000ff1100720c */ /* 0x000fda0003f05300 */
[----:B------:R-:W-:Y:S05]  /*0840*/  @P0 BRA `(.L_x_60) ;  /* 0xfffffff800f40947 */ /* 0x000fea000383ffff */
[----:B------:R-:W-:Y:S05]  /*0850*/  BSYNC.RECONVERGENT B1 ;  /* 0x0000000000017941 */ /* 0x000fea0003800200 */
.L_x_52:
[----:B------:R-:W-:-:S13]  /*0860*/  ISETP.EQ.AND P0, PT, R9, -0x1, PT ;  /* 0xffffffff0900780c */ /* 0x000fda0003f02270 */
.L_x_51:
[----:B------:R-:W-:Y:S05]  /*0870*/  BSYNC.RECONVERGENT B2 ;  /* 0x0000000000027941 */ /* 0x000fea0003800200 */
.L_x_50:
[----:B------:R-:W-:Y:S02]  /*0880*/  ISETP.NE.U32.AND P1, PT, R11, 0x1, PT ;  /* 0x000000010b00780c */ /* 0x000fe40003f25070 */
[----:B------:R-:W-:Y:S02]  /*0890*/  IADD3 R7, P2, PT, R7, 0x2, RZ ;  /* 0x0000000207077810 */ /* 0x000fe40007f5e0ff */
[----:B------:R-:W-:Y:S02]  /*08a0*/  ISETP.NE.OR.EX P0, PT, R22, RZ, !P0, P1 ;  /* 0x000000ff1600720c */ /* 0x000fe40004705710 */
[----:B------:R-:W-:Y:S01]  /*08b0*/  IADD3 R5, P3, PT, RZ, -R5, RZ ;  /* 0x80000005ff057210 */ /* 0x000fe20007f7e0ff */
[----:B------:R-:W-:-:S04]  /*08c0*/  IMAD.X R6, RZ, RZ, R6, P2 ;  /* 0x000000ffff067224 */ /* 0x000fc800010e0606 */
[----:B------:R-:W-:-:S06]  /*08d0*/  IMAD.X R4, RZ, RZ, ~R4, P3 ;  /* 0x000000ffff047224 */ /* 0x000fcc00018e0e04 */
[----:B------:R-:W-:Y:S05]  /*08e0*/  @P0 BRA `(.L_x_61) ;  /* 0xfffffff8000c0947 */ /* 0x000fea000383ffff */
.L_x_46:
[----:B------:R-:W-:Y:S05]  /*08f0*/  BSYNC.RECONVERGENT B0 ;  /* 0x0000000000007941 */ /* 0x000fea0003800200 */
.L_x_45:
[----:B------:R-:W0:Y:S01]  /*0900*/  LDCU.64 UR6, c[0x0][0x390] ;  /* 0x00007200ff0677ac */ /* 0x000e220008000a00 */
[----:B------:R-:W-:Y:S01]  /*0910*/  BAR.SYNC.DEFER_BLOCKING 0x0 ;  /* 0x0000000000007b1d */ /* 0x000fe20000010000 */
[----:B0-----:R-:W-:-:S04]  /*0920*/  ISETP.GE.U32.AND P0, PT, R8, UR6, PT ;  /* 0x0000000608007c0c */ /* 0x001fc8000bf06070 */
[----:B------:R-:W-:-:S13]  /*0930*/  ISETP.GE.AND.EX P0, PT, RZ, UR7, PT, P0 ;  /* 0x00000007ff007c0c */ /* 0x000fda000bf06300 */
[----:B------:R-:W0:Y:S01]  /*0940*/  @!P0 LDC.64 R4, c[0x0][0x388] ;  /* 0x0000e200ff048b82 */ /* 0x000e220000000a00 */
[----:B------:R-:W-:Y:S01]  /*0950*/  @!P0 IMAD.MOV.U32 R2, RZ, RZ, R14 ;  /* 0x000000ffff028224 */ /* 0x000fe200078e000e */
[----:B0-----:R-:W-:-:S04]  /*0960*/  @!P0 LEA R4, P1, R8, R4, 0x3 ;  /* 0x0000000408048211 */ /* 0x001fc800078218ff */
[----:B------:R-:W-:-:S05]  /*0970*/  @!P0 LEA.HI.X R5, R8, R5, RZ, 0x3, P1 ;  /* 0x0000000508058211 */ /* 0x000fca00008f1cff */
[----:B------:R-:W-:Y:S01]  /*0980*/  @!P0 STG.E.64 desc[UR4][R4.64], R2 ;  /* 0x0000000204008986 */ /* 0x000fe2000c101b04 */
[----:B------:R-:W-:Y:S06]  /*0990*/  BAR.SYNC.DEFER_BLOCKING 0x0 ;  /* 0x0000000000007b1d */ /* 0x000fec0000010000 */
[----:B------:R-:W-:Y:S05]  /*09a0*/  EXIT ;  /* 0x000000000000794d */ /* 0x000fea0003800000 */
        .weak           $__internal_1_$__cuda_sm20_rem_s64
        .type           $__internal_1_$__cuda_sm20_rem_s64,@function
        .size           $__internal_1_$__cuda_sm20_rem_s64,(.L_x_85 - $__internal_1_$__cuda_sm20_rem_s64)
$__internal_1_$__cuda_sm20_rem_s64:
[----:B------:R-:W-:Y:S02]  /*09b0*/  IADD3 R16, P1, PT, RZ, -R11, RZ ;  /* 0x8000000bff107210 */ /* 0x000fe40007f3e0ff */
[----:B------:R-:W-:-:S03]  /*09c0*/  ISETP.GE.AND P0, PT, R22, RZ, PT ;  /* 0x000000ff1600720c */ /* 0x000fc60003f06270 */
        /* <DEDUP_REMOVED lines=8> */
[----:B------:R-:W-:Y:S01]  /*0a50*/  IMAD R21, R18, R17, R21 ;  /* 0x0000001112157224 */ /* 0x000fe200078e0215 */
[----:B------:R-:W-:-:S03]  /*0a60*/  IADD3 R23, P0, PT, RZ, -R20, RZ ;  /* 0x80000014ff177210 */ /* 0x000fc60007f1e0ff */
[----:B------:R-:W-:Y:S02]  /*0a70*/  IMAD R21, R19, R16, R21 ;  /* 0x0000001013157224 */ /* 0x000fe400078e0215 */
[----:B------:R-:W-:-:S04]  /*0a80*/  IMAD.HI.U32 R20, R18, R23, RZ ;  /* 0x0000001712147227 */ /* 0x000fc800078e00ff */
[----:B------:R-:W-:Y:S01]  /*0a90*/  IMAD.X R25, RZ, RZ, ~R21, P0 ;  /* 0x000000ffff197224 */ /* 0x000fe200000e0e15 */
[----:B------:R-:W-:-:S03]  /*0aa0*/  MOV R21, R18 ;  /* 0x0000001200157202 */ /* 0x000fc60000000f00 */
[----:B------:R-:W-:-:S04]  /*0ab0*/  IMAD.WIDE.U32 R20, P0, R18, R25, R20 ;  /* 0x0000001912147225 */ /* 0x000fc80007800014 */
[----:B------:R-:W-:-:S04]  /*0ac0*/  IMAD.HI.U32 R20, P1, R19, R23, R20 ;  /* 0x0000001713147227 */ /* 0x000fc80007820014 */
[CC--:B------:R-:W-:Y:S02]  /*0ad0*/  IMAD R21, R19.reuse, R25.reuse, RZ ;  /* 0x0000001913157224 */ /* 0x0c0fe400078e02ff */
[----:B------:R-:W-:-:S03]  /*0ae0*/  IMAD.HI.U32 R23, R19, R25, RZ ;  /* 0x0000001913177227 */ /* 0x000fc600078e00ff */
[----:B------:R-:W-:Y:S01]  /*0af0*/  IADD3 R21, P2, PT, R21, R20, RZ ;  /* 0x0000001415157210 */ /* 0x000fe20007f5e0ff */
[----:B------:R-:W-:-:S04]  /*0b00*/  IMAD.X R23, R23, 0x1, R19, P0 ;  /* 0x0000000117177824 */ /* 0x000fc800000e0613 */
[C---:B------:R-:W-:Y:S01]  /*0b10*/  IMAD.WIDE.U32 R18, R21.reuse, R16, RZ ;  /* 0x0000001015127225 */ /* 0x040fe200078e00ff */
[----:B------:R-:W-:Y:S02]  /*0b20*/  IADD3.X R23, PT, PT, RZ, RZ, R23, P2, P1 ;  /* 0x000000ffff177210 */ /* 0x000fe400017e2417 */
[----:B------:R-:W-:Y:S01]  /*0b30*/  ISETP.GE.AND P1, PT, R0, RZ, PT ;  /* 0x000000ff0000720c */ /* 0x000fe20003f26270 */
[----:B------:R-:W-:Y:S01]  /*0b40*/  IMAD R19, R21, R17, R19 ;  /* 0x0000001115137224 */ /* 0x000fe200078e0213 */
[----:B------:R-:W-:-:S03]  /*0b50*/  IADD3 R25, P0, PT, RZ, -R18, RZ ;  /* 0x80000012ff197210 */ /* 0x000fc60007f1e0ff */
[----:B------:R-:W-:Y:S02]  /*0b60*/  IMAD R18, R23, R16, R19 ;  /* 0x0000001017127224 */ /* 0x000fe400078e0213 */
[----:B------:R-:W-:-:S04]  /*0b70*/  IMAD.HI.U32 R20, R21, R25, RZ ;  /* 0x0000001915147227 */ /* 0x000fc800078e00ff */
[----:B------:R-:W-:-:S04]  /*0b80*/  IMAD.X R18, RZ, RZ, ~R18, P0 ;  /* 0x000000ffff127224 */ /* 0x000fc800000e0e12 */
[----:B------:R-:W-:-:S04]  /*0b90*/  IMAD.WIDE.U32 R20, P0, R21, R18, R20 ;  /* 0x0000001215147225 */ /* 0x000fc80007800014 */
[C---:B------:R-:W-:Y:S02]  /*0ba0*/  IMAD R19, R23.reuse, R18, RZ ;  /* 0x0000001217137224 */ /* 0x040fe400078e02ff */
[----:B------:R-:W-:Y:S01]  /*0bb0*/  IMAD.HI.U32 R20, P2, R23, R25, R20 ;  /* 0x0000001917147227 */ /* 0x000fe20007840014 */
[----:B------:R-:W-:-:S04]  /*0bc0*/  IADD3 R21, P4, PT, RZ, -R2, RZ ;  /* 0x80000002ff157210 */ /* 0x000fc80007f9e0ff */
[----:B------:R-:W-:Y:S01]  /*0bd0*/  SEL R21, R21, R2, !P1 ;  /* 0x0000000215157207 */ /* 0x000fe20004800000 */
[----:B------:R-:W-:Y:S01]  /*0be0*/  IMAD.HI.U32 R2, R23, R18, RZ ;  /* 0x0000001217027227 */ /* 0x000fe200078e00ff */
[----:B------:R-:W-:-:S03]  /*0bf0*/  IADD3 R20, P3, PT, R19, R20, RZ ;  /* 0x0000001413147210 */ /* 0x000fc60007f7e0ff */
[----:B------:R-:W-:Y:S02]  /*0c00*/  IMAD.X R19, RZ, RZ, ~R0, P4 ;  /* 0x000000ffff137224 */ /* 0x000fe400020e0e00 */
[----:B------:R-:W-:Y:S02]  /*0c10*/  IMAD.X R2, R2, 0x1, R23, P0 ;  /* 0x0000000102027824 */ /* 0x000fe400000e0617 */
[C---:B------:R-:W-:Y:S01]  /*0c20*/  IMAD.HI.U32 R18, R20.reuse, R21, RZ ;  /* 0x0000001514127227 */ /* 0x040fe200078e00ff */
[----:B------:R-:W-:Y:S02]  /*0c30*/  SEL R23, R19, R0, !P1 ;  /* 0x0000000013177207 */ /* 0x000fe40004800000 */
[----:B------:R-:W-:Y:S01]  /*0c40*/  IADD3.X R2, PT, PT, RZ, RZ, R2, P3, P2 ;  /* 0x000000ffff027210 */ /* 0x000fe20001fe4402 */
[----:B------:R-:W-:Y:S02]  /*0c50*/  IMAD.MOV.U32 R19, RZ, RZ, RZ ;  /* 0x000000ffff137224 */ /* 0x000fe400078e00ff */
[----:B------:R-:W-:-:S04]  /*0c60*/  IMAD.WIDE.U32 R18, R20, R23, R18 ;  /* 0x0000001714127225 */ /* 0x000fc800078e0012 */
        /* <DEDUP_REMOVED lines=18> */
[----:B------:R-:W-:Y:S01]  /*0d90*/  IADD3 R0, P2, PT, R19, -R16, RZ ;  /* 0x8000001013007210 */ /* 0x000fe20007f5e0ff */
[----:B------:R-:W-:Y:S01]  /*0da0*/  IMAD.MOV.U32 R16, RZ, RZ, R10 ;  /* 0x000000ffff107224 */ /* 0x000fe200078e000a */
[----:B------:R-:W-:-:S03]  /*0db0*/  ISETP.GE.U32.AND.EX P0, PT, R21, R17, PT, P0 ;  /* 0x000000111500720c */ /* 0x000fc60003f06100 */
[----:B------:R-:W-:Y:S01]  /*0dc0*/  IMAD.X R2, R21, 0x1, ~R17, P2 ;  /* 0x0000000115027824 */ /* 0x000fe200010e0e11 */
[----:B------:R-:W-:-:S04]  /*0dd0*/  SEL R0, R0, R19, P0 ;  /* 0x0000001300007207 */ /* 0x000fc80000000000 */
[----:B------:R-:W-:Y:S02]  /*0de0*/  SEL R2, R2, R21, P0 ;  /* 0x0000001502027207 */ /* 0x000fe40000000000 */
[-C--:B------:R-:W-:Y:S02]  /*0df0*/  IADD3 R17, P2, PT, RZ, -R0.reuse, RZ ;  /* 0x80000000ff117210 */ /* 0x080fe40007f5e0ff */
[----:B------:R-:W-:Y:S02]  /*0e00*/  ISETP.NE.U32.AND P0, PT, R11, RZ, PT ;  /* 0x000000ff0b00720c */ /* 0x000fe40003f05070 */
[----:B------:R-:W-:Y:S01]  /*0e10*/  SEL R0, R17, R0, !P1 ;  /* 0x0000000011007207 */ /* 0x000fe20004800000 */
[----:B------:R-:W-:Y:S01]  /*0e20*/  IMAD.X R19, RZ, RZ, ~R2, P2 ;  /* 0x000000ffff137224 */ /* 0x000fe200010e0e02 */
[----:B------:R-:W-:Y:S01]  /*0e30*/  ISETP.NE.AND.EX P0, PT, R22, RZ, PT, P0 ;  /* 0x000000ff1600720c */ /* 0x000fe20003f05300 */
[----:B------:R-:W-:-:S03]  /*0e40*/  IMAD.MOV.U32 R17, RZ, RZ, 0x0 ;  /* 0x00000000ff117424 */ /* 0x000fc600078e00ff */
[----:B------:R-:W-:Y:S02]  /*0e50*/  SEL R2, R19, R2, !P1 ;  /* 0x0000000213027207 */ /* 0x000fe40004800000 */
[----:B------:R-:W-:Y:S02]  /*0e60*/  SEL R0, R0, 0xffffffff, P0 ;  /* 0xffffffff00007807 */ /* 0x000fe40000000000 */
[----:B------:R-:W-:Y:S01]  /*0e70*/  SEL R2, R2, 0xffffffff, P0 ;  /* 0xffffffff02027807 */ /* 0x000fe20000000000 */
[----:B------:R-:W-:Y:S06]  /*0e80*/  RET.REL.NODEC R16 `(_Z13kernel_jacobiPlS_l) ;  /* 0xfffffff0105c7950 */ /* 0x000fec0003c3ffff */
.L_x_62:
        /* <DEDUP_REMOVED lines=15> */
.L_x_85:


//--------------------- .text._Z15kernel_trialDivPlPi --------------------------
	.section	.text._Z15kernel_trialDivPlPi,"ax",@progbits
	.align	128
        .global         _Z15kernel_trialDivPlPi
        .type           _Z15kernel_trialDivPlPi,@function
        .size           _Z15kernel_trialDivPlPi,(.L_x_86 - _Z15kernel_trialDivPlPi)
        .other          _Z15kernel_trialDivPlPi,@"STO_CUDA_ENTRY STV_DEFAULT"
_Z15kernel_trialDivPlPi:
.text._Z15kernel_trialDivPlPi:
[----:B------:R-:W-:Y:S01]  /*0000*/  LDC R1, c[0x0][0x37c] ;  /* 0x0000df00ff017b82 */ /* 0x000fe20000000800 */
[----:B------:R-:W0:Y:S07]  /*0010*/  S2R R7, SR_CTAID.X ;  /* 0x0000000000077919 */ /* 0x000e2e0000002500 */
[----:B------:R-:W1:Y:S01]  /*0020*/  LDC.64 R2, c[0x0][0x380] ;  /* 0x0000e000ff027b82 */ /* 0x000e620000000a00 */
[----:B------:R-:W2:Y:S01]  /*0030*/  LDCU.64 UR6, c[0x0][0x358] ;  /* 0x00006b00ff0677ac */ /* 0x000ea20008000a00 */
[----:B------:R-:W0:Y:S01]  /*0040*/  S2R R0, SR_TID.X ;  /* 0x0000000000007919 */ /* 0x000e220000002100 */
[----:B------:R-:W-:Y:S01]  /*0050*/  UMOV UR5, 0x20 ;  /* 0x0000002000057882 */ /* 0x000fe20000000000 */
[----:B------:R-:W-:-:S04]  /*0060*/  UMOV UR4, URZ ;  /* 0x000000ff00047c82 */ /* 0x000fc80008000000 */
[----:B------:R-:W3:Y:S01]  /*0070*/  LDC.64 R4, c[0x0][0x388] ;  /* 0x0000e200ff047b82 */ /* 0x000ee20000000a00 */
[----:B0-----:R-:W-:-:S04]  /*0080*/  IMAD R7, R7, 0x80, R0 ;  /* 0x0000008007077824 */ /* 0x001fc800078e0200 */
[----:B-1----:R-:W-:-:S04]  /*0090*/  IMAD.WIDE.U32 R2, R7, 0x8, R2 ;  /* 0x0000000807027825 */ /* 0x002fc800078e0002 */
[----:B--23--:R-:W-:-:S07]  /*00a0*/  IMAD.WIDE.U32 R4, R7, 0x4, R4 ;  /* 0x0000000407047825 */ /* 0x00cfce00078e0004 */
.L_x_82:
[----:B0-----:R-:W2:Y:S01]  /*00b0*/  LDG.E.64 R6, desc[UR6][R2.64] ;  /* 0x0000000602067981 */ /* 0x001ea2000c1e1b00 */
[----:B------:R-:W2:Y:S01]  /*00c0*/  LDCU.64 UR8, c[0x3][UR5+-0x20] ;  /* 0x00fffc00050877ac */ /* 0x000ea20008000a00 */
[----:B------:R-:W-:Y:S01]  /*00d0*/  BSSY.RECONVERGENT B0, `(.L_x_63) ;  /* 0x0000023000007945 */ /* 0x000fe20003800200 */
[----:B------:R-:W-:-:S04]  /*00e0*/  UIADD3 UR4, UPT, UPT, UR4, 0x8, URZ ;  /* 0x0000000804047890 */ /* 0x000fc8000fffe0ff */
[----:B------:R-:W-:Y:S01]  /*00f0*/  UISETP.NE.AND UP0, UPT, UR4, 0x100, UPT ;  /* 0x000001000400788c */ /* 0x000fe2000bf05270 */
[----:B--2---:R-:W-:-:S04]  /*0100*/  LOP3.LUT R0, R7, UR9, RZ, 0xfc, !PT ;  /* 0x0000000907007c12 */ /* 0x004fc8000f8efcff */
[----:B------:R-:W-:-:S13]  /*0110*/  ISETP.NE.U32.AND P0, PT, R0, RZ, PT ;  /* 0x000000ff0000720c */ /* 0x000fda0003f05070 */
[----:B------:R-:W-:Y:S05]  /*0120*/  @P0 BRA `(.L_x_64) ;  /* 0x0000000000500947 */ /* 0x000fea0003800000 */
[----:B------:R-:W0:Y:S01]  /*0130*/  I2F.U32.RP R0, UR8 ;  /* 0x0000000800007d06 */ /* 0x000e220008209000 */
[----:B------:R-:W-:Y:S01]  /*0140*/  IMAD R11, RZ, RZ, -UR8 ;  /* 0x80000008ff0b7e24 */ /* 0x000fe2000f8e02ff */
[----:B------:R-:W-:-:S06]  /*0150*/  ISETP.NE.U32.AND P1, PT, RZ, UR8, PT ;  /* 0x00000008ff007c0c */ /* 0x000fcc000bf25070 */
        /* <DEDUP_REMOVED lines=8> */
[----:B------:R-:W-:-:S05]  /*01e0*/  IMAD R9, R9, UR8, R6 ;  /* 0x0000000809097c24 */ /* 0x000fca000f8e0206 */
[----:B------:R-:W-:-:S13]  /*01f0*/  ISETP.GE.U32.AND P0, PT, R9, UR8, PT ;  /* 0x0000000809007c0c */ /* 0x000fda000bf06070 */
[----:B------:R-:W-:-:S05]  /*0200*/  @P0 VIADD R9, R9, -UR8 ;  /* 0x8000000809090c36 */ /* 0x000fca0008000000 */
[----:B------:R-:W-:-:S13]  /*0210*/  ISETP.GE.U32.AND P0, PT, R9, UR8, PT ;  /* 0x0000000809007c0c */ /* 0x000fda000bf06070 */
[----:B------:R-:W-:Y:S01]  /*0220*/  @P0 VIADD R9, R9, -UR8 ;  /* 0x8000000809090c36 */ /* 0x000fe20008000000 */
[----:B------:R-:W-:-:S04]  /*0230*/  @!P1 LOP3.LUT R9, RZ, UR8, RZ, 0x33, !PT ;  /* 0x00000008ff099c12 */ /* 0x000fc8000f8e33ff */
[----:B------:R-:W-:-:S04]  /*0240*/  ISETP.NE.U32.AND P0, PT, R9, RZ, PT ;  /* 0x000000ff0900720c */ /* 0x000fc80003f05070 */
[----:B------:R-:W-:Y:S01]  /*0250*/  ISETP.NE.AND.EX P0, PT, RZ, RZ, PT, P0 ;  /* 0x000000ffff00720c */ /* 0x000fe20003f05300 */
[----:B------:R-:W-:-:S12]  /*0260*/  BRA `(.L_x_65) ;  /* 0x0000000000247947 */ /* 0x000fd80003800000 */
.L_x_64:
[----:B------:R-:W-:Y:S01]  /*0270*/  IMAD.U32 R9, RZ, RZ, UR9 ;  /* 0x00000009ff097e24 */ /* 0x000fe2000f8e00ff */
[----:B------:R-:W-:Y:S01]  /*0280*/  MOV R11, UR9 ;  /* 0x00000009000b7c02 */ /* 0x000fe20008000f00 */
[----:B------:R-:W-:Y:S01]  /*0290*/  IMAD.U32 R10, RZ, RZ, UR8 ;  /* 0x00000008ff0a7e24 */ /* 0x000fe2000f8e00ff */
[----:B------:R-:W-:Y:S01]  /*02a0*/  MOV R0, 0x2e0 ;  /* 0x000002e000007802 */ /* 0x000fe20000000f00 */
[----:B------:R-:W-:Y:S02]  /*02b0*/  IMAD.U32 R8, RZ, RZ, UR8 ;  /* 0x00000008ff087e24 */ /* 0x000fe4000f8e00ff */
[----:B------:R-:W-:-:S07]  /*02c0*/  IMAD.MOV.U32 R11, RZ, RZ, R9 ;  /* 0x000000ffff0b7224 */ /* 0x000fce00078e0009 */
[----:B------:R-:W-:Y:S05]  /*02d0*/  CALL.REL.NOINC `($__internal_2_$__cuda_sm20_rem_s64) ;  /* 0x0000001000cc7944 */ /* 0x000fea0003c00000 */
[----:B------:R-:W-:-:S04]  /*02e0*/  ISETP.NE.U32.AND P0, PT, R10, RZ, PT ;  /* 0x000000ff0a00720c */ /* 0x000fc80003f05070 */
[----:B------:R-:W-:-:S13]  /*02f0*/  ISETP.NE.AND.EX P0, PT, R11, RZ, PT, P0 ;  /* 0x000000ff0b00720c */ /* 0x000fda0003f05300 */
.L_x_65:
[----:B------:R-:W-:Y:S05]  /*0300*/  BSYNC.RECONVERGENT B0 ;  /* 0x0000000000007941 */ /* 0x000fea0003800200 */
.L_x_63:
[----:B------:R-:W2:Y:S01]  /*0310*/  @!P0 LDG.E R0, desc[UR6][R4.64] ;  /* 0x0000000604008981 */ /* 0x000ea2000c1e1900 */
[----:B------:R-:W0:Y:S01]  /*0320*/  LDCU.64 UR8, c[0x3][UR5+-0x18] ;  /* 0x00fffd00050877ac */ /* 0x000e220008000a00 */
[----:B--2---:R-:W-:-:S05]  /*0330*/  @!P0 VIADD R11, R0, 0xffffffff ;  /* 0xffffffff000b8836 */ /* 0x004fca0000000000 */
[----:B------:R1:W-:Y:S04]  /*0340*/  @!P0 STG.E desc[UR6][R4.64], R11 ;  /* 0x0000000b04008986 */ /* 0x0003e8000c101906 */
[----:B------:R-:W2:Y:S01]  /*0350*/  @!P0 LDG.E.64 R6, desc[UR6][R2.64] ;  /* 0x0000000602068981 */ /* 0x000ea2000c1e1b00 */
[----:B0-----:R-:W-:Y:S01]  /*0360*/  IMAD R13, RZ, RZ, -UR8 ;  /* 0x80000008ff0d7e24 */ /* 0x001fe2000f8e02ff */
[----:B------:R-:W-:Y:S01]  /*0370*/  PLOP3.LUT P2, PT, PT, PT, PT, 0x8, 0x80 ;  /* 0x000000000080781c */ /* 0x000fe20003f4e170 */
[----:B------:R-:W-:Y:S01]  /*0380*/  BSSY.RECONVERGENT B0, `(.L_x_66) ;  /* 0x0000022000007945 */ /* 0x000fe20003800200 */
[----:B--2---:R-:W-:-:S04]  /*0390*/  LOP3.LUT R0, R7, UR9, RZ, 0xfc, !PT ;  /* 0x0000000907007c12 */ /* 0x004fc8000f8efcff */
[----:B------:R-:W-:-:S13]  /*03a0*/  ISETP.NE.U32.AND P1, PT, R0, RZ, PT ;  /* 0x000000ff0000720c */ /* 0x000fda0003f25070 */
[----:B------:R-:W0:Y:S08]  /*03b0*/  @!P1 I2F.U32.RP R0, UR8 ;  /* 0x0000000800009d06 */ /* 0x000e300008209000 */
[----:B0-----:R-:W0:Y:S02]  /*03c0*/  @!P1 MUFU.RCP R0, R0 ;  /* 0x0000000000009308 */ /* 0x001e240000001000 */
[----:B0-----:R-:W-:-:S06]  /*03d0*/  @!P1 VIADD R8, R0, 0xffffffe ;  /* 0x0ffffffe00089836 */ /* 0x001fcc0000000000 */
[----:B------:R0:W1:Y:S02]  /*03e0*/  @!P1 F2I.FTZ.U32.TRUNC.NTZ R9, R8 ;  /* 0x0000000800099305 */ /* 0x000064000021f000 */
[----:B0-----:R-:W-:Y:S02]  /*03f0*/  @!P1 IMAD.MOV.U32 R8, RZ, RZ, RZ ;  /* 0x000000ffff089224 */ /* 0x001fe400078e00ff */
[----:B-1----:R-:W-:-:S04]  /*0400*/  @!P1 IMAD R11, R13, R9, RZ ;  /* 0x000000090d0b9224 */ /* 0x002fc800078e02ff */
[----:B------:R-:W-:-:S06]  /*0410*/  @!P1 IMAD.HI.U32 R9, R9, R11, R8 ;  /* 0x0000000b09099227 */ /* 0x000fcc00078e0008 */
[----:B------:R-:W-:-:S04]  /*0420*/  @!P1 IMAD.HI.U32 R9, R9, R6, RZ ;  /* 0x0000000609099227 */ /* 0x000fc800078e00ff */
[----:B------:R-:W-:-:S04]  /*0430*/  @!P1 IMAD.MOV R9, RZ, RZ, -R9 ;  /* 0x000000ffff099224 */ /* 0x000fc800078e0a09 */
[----:B------:R-:W-:-:S05]  /*0440*/  @!P1 IMAD R9, R9, UR8, R6 ;  /* 0x0000000809099c24 */ /* 0x000fca000f8e0206 */
[----:B------:R-:W-:-:S04]  /*0450*/  @!P1 ISETP.GE.U32.AND P0, PT, R9, UR8, PT ;  /* 0x0000000809009c0c */ /* 0x000fc8000bf06070 */
[----:B------:R-:W-:-:S13]  /*0460*/  @!P1 PLOP3.LUT P2, PT, P0, PT, PT, 0x80, 0x8 ;  /* 0x000000000008981c */ /* 0x000fda000074f070 */
[----:B------:R-:W-:Y:S02]  /*0470*/  @P2 IADD3 R9, PT, PT, R9, -UR8, RZ ;  /* 0x8000000809092c10 */ /* 0x000fe4000fffe0ff */
[----:B------:R-:W-:Y:S02]  /*0480*/  PLOP3.LUT P2, PT, PT, PT, PT, 0x8, 0x80 ;  /* 0x000000000080781c */ /* 0x000fe40003f4e170 */
[----:B------:R-:W-:-:S04]  /*0490*/  @!P1 ISETP.GE.U32.AND P0, PT, R9, UR8, PT ;  /* 0x0000000809009c0c */ /* 0x000fc8000bf06070 */
[----:B------:R-:W-:Y:S02]  /*04a0*/  @!P1 PLOP3.LUT P2, PT, P0, PT, PT, 0x80, 0x8 ;  /* 0x000000000008981c */ /* 0x000fe4000074f070 */
[----:B------:R-:W-:-:S11]  /*04b0*/  ISETP.NE.U32.OR P0, PT, RZ, UR8, P1 ;  /* 0x00000008ff007c0c */ /* 0x000fd60008f05470 */
[----:B------:R-:W-:Y:S02]  /*04c0*/  @P2 VIADD R9, R9, -UR8 ;  /* 0x8000000809092c36 */ /* 0x000fe40008000000 */
[----:B------:R-:W-:-:S04]  /*04d0*/  @!P0 LOP3.LUT R9, RZ, UR8, RZ, 0x33, !PT ;  /* 0x00000008ff098c12 */ /* 0x000fc8000f8e33ff */
[----:B------:R-:W-:-:S04]  /*04e0*/  @!P1 ISETP.NE.U32.AND P0, PT, R9, RZ, PT ;  /* 0x000000ff0900920c */ /* 0x000fc80003f05070 */
[----:B------:R-:W-:Y:S01]  /*04f0*/  @!P1 ISETP.NE.AND.EX P0, PT, RZ, RZ, PT, P0 ;  /* 0x000000ffff00920c */ /* 0x000fe20003f05300 */
[----:B------:R-:W-:-:S12]  /*0500*/  @!P1 BRA `(.L_x_67) ;  /* 0x0000000000249947 */ /* 0x000fd80003800000 */
[----:B------:R-:W-:Y:S01]  /*0510*/  IMAD.U32 R9, RZ, RZ, UR9 ;  /* 0x00000009ff097e24 */ /* 0x000fe2000f8e00ff */
[----:B------:R-:W-:Y:S01]  /*0520*/  MOV R0, 0x580 ;  /* 0x0000058000007802 */ /* 0x000fe20000000f00 */
[----:B------:R-:W-:Y:S02]  /*0530*/  IMAD.U32 R11, RZ, RZ, UR9 ;  /* 0x00000009ff0b7e24 */ /* 0x000fe4000f8e00ff */
[----:B------:R-:W-:Y:S02]  /*0540*/  IMAD.U32 R10, RZ, RZ, UR8 ;  /* 0x00000008ff0a7e24 */ /* 0x000fe4000f8e00ff */
[----:B------:R-:W-:Y:S02]  /*0550*/  IMAD.U32 R8, RZ, RZ, UR8 ;  /* 0x00000008ff087e24 */ /* 0x000fe4000f8e00ff */
[----:B------:R-:W-:-:S07]  /*0560*/  IMAD.MOV.U32 R11, RZ, RZ, R9 ;  /* 0x000000ffff0b7224 */ /* 0x000fce00078e0009 */
[----:B------:R-:W-:Y:S05]  /*0570*/  CALL.REL.NOINC `($__internal_2_$__cuda_sm20_rem_s64) ;  /* 0x0000001000247944 */ /* 0x000fea0003c00000 */
[----:B------:R-:W-:-:S04]  /*0580*/  ISETP.NE.U32.AND P0, PT, R10, RZ, PT ;  /* 0x000000ff0a00720c */ /* 0x000fc80003f05070 */
[----:B------:R-:W-:-:S13]  /*0590*/  ISETP.NE.AND.EX P0, PT, R11, RZ, PT, P0 ;  /* 0x000000ff0b00720c */ /* 0x000fda0003f05300 */
.L_x_67:
[----:B------:R-:W-:Y:S05]  /*05a0*/  BSYNC.RECONVERGENT B0 ;  /* 0x0000000000007941 */ /* 0x000fea0003800200 */
.L_x_66:
[----:B------:R-:W2:Y:S01]  /*05b0*/  @!P0 LDG.E R0, desc[UR6][R4.64] ;  /* 0x0000000604008981 */ /* 0x000ea2000c1e1900 */
[----:B------:R-:W0:Y:S01]  /*05c0*/  LDCU.64 UR8, c[0x3][UR5+-0x10] ;  /* 0x00fffe00050877ac */ /* 0x000e220008000a00 */
[----:B--2---:R-:W-:-:S05]  /*05d0*/  @!P0 VIADD R11, R0, 0xffffffff ;  /* 0xffffffff000b8836 */ /* 0x004fca0000000000 */
[----:B------:R1:W-:Y:S04]  /*05e0*/  @!P0 STG.E desc[UR6][R4.64], R11 ;  /* 0x0000000b04008986 */ /* 0x0003e8000c101906 */
[----:B------:R-:W2:Y:S01]  /*05f0*/  @!P0 LDG.E.64 R6, desc[UR6][R2.64] ;  /* 0x0000000602068981 */ /* 0x000ea2000c1e1b00 */
[----:B0-----:R-:W-:Y:S01]  /*0600*/  IADD3 R13, PT, PT, RZ, -UR8, RZ ;  /* 0x80000008ff0d7c10 */ /* 0x001fe2000fffe0ff */
[----:B------:R-:W-:Y:S01]  /*0610*/  BSSY.RECONVERGENT B0, `(.L_x_68) ;  /* 0x0000023000007945 */ /* 0x000fe20003800200 */
[----:B------:R-:W-:Y:S02]  /*0620*/  PLOP3.LUT P2, PT, PT, PT, PT, 0x8, 0x80 ;  /* 0x000000000080781c */ /* 0x000fe40003f4e170 */
        /* <DEDUP_REMOVED lines=14> */
[----:B------:R-:W-:Y:S01]  /*0710*/  @P2 VIADD R9, R9, -UR8 ;  /* 0x8000000809092c36 */ /* 0x000fe20008000000 */
[----:B------:R-:W-:-:S04]  /*0720*/  PLOP3.LUT P2, PT, PT, PT, PT, 0x8, 0x80 ;  /* 0x000000000080781c */ /* 0x000fc80003f4e170 */
        /* <DEDUP_REMOVED lines=11> */
[----:B------:R-:W-:Y:S01]  /*07e0*/  IMAD.U32 R10, RZ, RZ, UR8 ;  /* 0x00000008ff0a7e24 */ /* 0x000fe2000f8e00ff */
[----:B------:R-:W-:Y:S01]  /*07f0*/  MOV R11, R9 ;  /* 0x00000009000b7202 */ /* 0x000fe20000000f00 */
[----:B------:R-:W-:-:S07]  /*0800*/  IMAD.U32 R8, RZ, RZ, UR8 ;  /* 0x00000008ff087e24 */ /* 0x000fce000f8e00ff */
[----:B------:R-:W-:Y:S05]  /*0810*/  CALL.REL.NOINC `($__internal_2_$__cuda_sm20_rem_s64) ;  /* 0x0000000c007c7944 */ /* 0x000fea0003c00000 */
[----:B------:R-:W-:-:S04]  /*0820*/  ISETP.NE.U32.AND P0, PT, R10, RZ, PT ;  /* 0x000000ff0a00720c */ /* 0x000fc80003f05070 */
[----:B------:R-:W-:-:S13]  /*0830*/  ISETP.NE.AND.EX P0, PT, R11, RZ, PT, P0 ;  /* 0x000000ff0b00720c */ /* 0x000fda0003f05300 */
.L_x_69:
[----:B------:R-:W-:Y:S05]  /*0840*/  BSYNC.RECONVERGENT B0 ;  /* 0x0000000000007941 */ /* 0x000fea0003800200 */
.L_x_68:
        /* <DEDUP_REMOVED lines=41> */
.L_x_71:
[----:B------:R-:W-:Y:S05]  /*0ae0*/  BSYNC.RECONVERGENT B0 ;  /* 0x0000000000007941 */ /* 0x000fea0003800200 */
.L_x_70:
        /* <DEDUP_REMOVED lines=14> */
[----:B0-----:R-:W-:Y:S01]  /*0bd0*/  @!P1 MOV R8, RZ ;  /* 0x000000ff00089202 */ /* 0x001fe20000000f00 */
        /* <DEDUP_REMOVED lines=26> */
.L_x_73:
[----:B------:R-:W-:Y:S05]  /*0d80*/  BSYNC.RECONVERGENT B0 ;  /* 0x0000000000007941 */ /* 0x000fea0003800200 */
.L_x_72:
        /* <DEDUP_REMOVED lines=41> */
.L_x_75:
[----:B------:R-:W-:Y:S05]  /*1020*/  BSYNC.RECONVERGENT B0 ;  /* 0x0000000000007941 */ /* 0x000fea0003800200 */
.L_x_74:
        /* <DEDUP_REMOVED lines=41> */
.L_x_77:
[----:B------:R-:W-:Y:S05]  /*12c0*/  BSYNC.RECONVERGENT B0 ;  /* 0x0000000000007941 */ /* 0x000fea0003800200 */
.L_x_76:
        /* <DEDUP_REMOVED lines=41> */
.L_x_79:
[----:B------:R-:W-:Y:S05]  /*1560*/  BSYNC.RECONVERGENT B0 ;  /* 0x0000000000007941 */ /* 0x000fea0003800200 */
.L_x_78:
[----:B------:R-:W-:Y:S04]  /*1570*/  BSSY.RECONVERGENT B0, `(.L_x_80) ;  /* 0x0000005000007945 */ /* 0x000fe80003800200 */
[----:B------:R-:W-:Y:S05]  /*1580*/  @P0 BRA `(.L_x_81) ;  /* 0x00000000000c0947 */ /* 0x000fea0003800000 */
[----:B------:R-:W2:Y:S02]  /*1590*/  LDG.E R0, desc[UR6][R4.64] ;  /* 0x0000000604007981 */ /* 0x000ea4000c1e1900 */
[----:B--2---:R-:W-:-:S05]  /*15a0*/  VIADD R7, R0, 0xffffffff ;  /* 0xffffffff00077836 */ /* 0x004fca0000000000 */
[----:B------:R0:W-:Y:S02]  /*15b0*/  STG.E desc[UR6][R4.64], R7 ;  /* 0x0000000704007986 */ /* 0x0001e4000c101906 */
.L_x_81:
[----:B------:R-:W-:Y:S05]  /*15c0*/  BSYNC.RECONVERGENT B0 ;  /* 0x0000000000007941 */ /* 0x000fea0003800200 */
.L_x_80:
[----:B------:R-:W-:Y:S01]  /*15d0*/  UIADD3 UR5, UPT, UPT, UR5, 0x40, URZ ;  /* 0x0000004005057890 */ /* 0x000fe2000fffe0ff */
[----:B------:R-:W-:Y:S11]  /*15e0*/  BRA.U UP0, `(.L_x_82) ;  /* 0xffffffe900b07547 */ /* 0x000ff6000b83ffff */
[----:B------:R-:W-:Y:S06]  /*15f0*/  BAR.SYNC.DEFER_BLOCKING 0x0 ;  /* 0x0000000000007b1d */ /* 0x000fec0000010000 */
[----:B------:R-:W-:Y:S05]  /*1600*/  EXIT ;  /* 0x000000000000794d */ /* 0x000fea0003800000 */
        .weak           $__internal_2_$__cuda_sm20_rem_s64
        .type           $__internal_2_$__cuda_sm20_rem_s64,@function
        .size           $__internal_2_$__cuda_sm20_rem_s64,(.L_x_86 - $__internal_2_$__cuda_sm20_rem_s64)
$__internal_2_$__cuda_sm20_rem_s64:
        /* <DEDUP_REMOVED lines=13> */
[----:B------:R-:W-:-:S03]  /*16e0*/  IMAD.HI.U32 R14, R12, R17, RZ ;  /* 0x000000110c0e7227 */ /* 0x000fc600078e00ff */
[----:B------:R-:W-:Y:S01]  /*16f0*/  IADD3.X R19, PT, PT, RZ, ~R15, RZ, P0, !PT ;  /* 0x8000000fff137210 */ /* 0x000fe200007fe4ff */
[----:B------:R-:W-:-:S04]  /*1700*/  IMAD.MOV.U32 R15, RZ, RZ, R12 ;  /* 0x000000ffff0f7224 */ /* 0x000fc800078e000c */
        /* <DEDUP_REMOVED lines=11> */
[----:B------:R-:W-:Y:S01]  /*17c0*/  IMAD R12, R13, R8, R12 ;  /* 0x000000080d0c7224 */ /* 0x000fe200078e020c */
[----:B------:R-:W-:Y:S01]  /*17d0*/  IADD3 R17, P4, PT, RZ, -R6, RZ ;  /* 0x80000006ff117210 */ /* 0x000fe20007f9e0ff */
[----:B------:R-:W-:-:S04]  /*17e0*/  IMAD.HI.U32 R14, R15, R19, RZ ;  /* 0x000000130f0e7227 */ /* 0x000fc800078e00ff */
[----:B------:R-:W-:Y:S01]  /*17f0*/  IMAD.X R16, RZ, RZ, ~R12, P0 ;  /* 0x000000ffff107224 */ /* 0x000fe200000e0e0c */
[----:B------:R-:W-:-:S03]  /*1800*/  SEL R12, R17, R6, !P1 ;  /* 0x00000006110c7207 */ /* 0x000fc60004800000 */
[----:B------:R-:W-:-:S04]  /*1810*/  IMAD.WIDE.U32 R14, P0, R15, R16, R14 ;  /* 0x000000100f0e7225 */ /* 0x000fc8000780000e */
[----:B------:R-:W-:-:S04]  /*1820*/  IMAD.HI.U32 R18, R13, R16, RZ ;  /* 0x000000100d127227 */ /* 0x000fc800078e00ff */
[----:B------:R-:W-:-:S04]  /*1830*/  IMAD.HI.U32 R14, P2, R13, R19, R14 ;  /* 0x000000130d0e7227 */ /* 0x000fc8000784000e */
[----:B------:R-:W-:Y:S02]  /*1840*/  IMAD R15, R13, R16, RZ ;  /* 0x000000100d0f7224 */ /* 0x000fe400078e02ff */
[----:B------:R-:W-:-:S03]  /*1850*/  IMAD.X R16, RZ, RZ, ~R7, P4 ;  /* 0x000000ffff107224 */ /* 0x000fc600020e0e07 */
[----:B------:R-:W-:Y:S01]  /*1860*/  IADD3 R17, P3, PT, R15, R14, RZ ;  /* 0x0000000e0f117210 */ /* 0x000fe20007f7e0ff */
[----:B------:R-:W-:Y:S01]  /*1870*/  IMAD.X R15, R18, 0x1, R13, P0 ;  /* 0x00000001120f7824 */ /* 0x000fe200000e060d */
[----:B------:R-:W-:-:S03]  /*1880*/  SEL R13, R16, R7, !P1 ;  /* 0x00000007100d7207 */ /* 0x000fc60004800000 */
[----:B------:R-:W-:Y:S01]  /*1890*/  IMAD.HI.U32 R14, R17, R12, RZ ;  /* 0x0000000c110e7227 */ /* 0x000fe200078e00ff */
[----:B------:R-:W-:-:S03]  /*18a0*/  IADD3.X R16, PT, PT, RZ, RZ, R15, P3, P2 ;  /* 0x000000ffff107210 */ /* 0x000fc60001fe440f */
[----:B------:R-:W-:Y:S02]  /*18b0*/  IMAD.MOV.U32 R15, RZ, RZ, RZ ;  /* 0x000000ffff0f7224 */ /* 0x000fe400078e00ff */
[----:B------:R-:W-:-:S04]  /*18c0*/  IMAD.WIDE.U32 R14, R17, R13, R14 ;  /* 0x0000000d110e7225 */ /* 0x000fc800078e000e */
[C---:B------:R-:W-:Y:S02]  /*18d0*/  IMAD R17, R16.reuse, R13, RZ ;  /* 0x0000000d10117224 */ /* 0x040fe400078e02ff */
[----:B------:R-:W-:-:S04]  /*18e0*/  IMAD.HI.U32 R14, P0, R16, R12, R14 ;  /* 0x0000000c100e7227 */ /* 0x000fc8000780000e */
[----:B------:R-:W-:Y:S01]  /*18f0*/  IMAD.HI.U32 R16, R16, R13, RZ ;  /* 0x0000000d10107227 */ /* 0x000fe200078e00ff */
[----:B------:R-:W-:-:S03]  /*1900*/  IADD3 R17, P2, PT, R17, R14, RZ ;  /* 0x0000000e11117210 */ /* 0x000fc60007f5e0ff */
[----:B------:R-:W-:Y:S02]  /*1910*/  IMAD.X R16, RZ, RZ, R16, P0 ;  /* 0x000000ffff107224 */ /* 0x000fe400000e0610 */
[----:B------:R-:W-:-:S03]  /*1920*/  IMAD.WIDE.U32 R14, R17, R8, RZ ;  /* 0x00000008110e7225 */ /* 0x000fc600078e00ff */
[----:B------:R-:W-:Y:S01]  /*1930*/  IADD3.X R19, PT, PT, RZ, R16, RZ, P2, !PT ;  /* 0x00000010ff137210 */ /* 0x000fe200017fe4ff */
[----:B------:R-:W-:Y:S01]  /*1940*/  IMAD R17, R17, R9, R15 ;  /* 0x0000000911117224 */ /* 0x000fe200078e020f */
[----:B------:R-:W-:-:S03]  /*1950*/  IADD3 R21, P2, PT, -R14, R12, RZ ;  /* 0x0000000c0e157210 */ /* 0x000fc60007f5e1ff */
[-C--:B------:R-:W-:Y:S01]  /*1960*/  IMAD R12, R19, R8.reuse, R17 ;  /* 0x00000008130c7224 */ /* 0x080fe200078e0211 */
[----:B------:R-:W-:-:S03]  /*1970*/  ISETP.GE.U32.AND P0, PT, R21, R8, PT ;  /* 0x000000081500720c */ /* 0x000fc60003f06070 */
[----:B------:R-:W-:Y:S01]  /*1980*/  IMAD.X R17, R13, 0x1, ~R12, P2 ;  /* 0x000000010d117824 */ /* 0x000fe200010e0e0c */
[----:B------:R-:W-:-:S04]  /*1990*/  IADD3 R13, P2, PT, R21, -R8, RZ ;  /* 0x80000008150d7210 */ /* 0x000fc80007f5e0ff */
[C---:B------:R-:W-:Y:S01]  /*19a0*/  ISETP.GE.U32.AND.EX P0, PT, R17.reuse, R9, PT, P0 ;  /* 0x000000091100720c */ /* 0x040fe20003f06100 */
[----:B------:R-:W-:-:S03]  /*19b0*/  IMAD.X R15, R17, 0x1, ~R9, P2 ;  /* 0x00000001110f7824 */ /* 0x000fc600010e0e09 */
[----:B------:R-:W-:Y:S02]  /*19c0*/  SEL R13, R13, R21, P0 ;  /* 0x000000150d0d7207 */ /* 0x000fe40000000000 */
        /* <DEDUP_REMOVED lines=12> */
[----:B------:R-:W-:-:S03]  /*1a90*/  IMAD.MOV.U32 R8, RZ, RZ, R0 ;  /* 0x000000ffff087224 */ /* 0x000fc600078e0000 */
[----:B------:R-:W-:Y:S01]  /*1aa0*/  SEL R11, R12, R9, !P1 ;  /* 0x000000090c0b7207 */ /* 0x000fe20004800000 */
[----:B------:R-:W-:Y:S01]  /*1ab0*/  IMAD.MOV.U32 R9, RZ, RZ, 0x0 ;  /* 0x00000000ff097424 */ /* 0x000fe200078e00ff */
[----:B------:R-:W-:Y:S02]  /*1ac0*/  SEL R10, R10, 0xffffffff, P0 ;  /* 0xffffffff0a0a7807 */ /* 0x000fe40000000000 */
[----:B------:R-:W-:Y:S01]  /*1ad0*/  SEL R11, R11, 0xffffffff, P0 ;  /* 0xffffffff0b0b7807 */ /* 0x000fe20000000000 */
[----:B------:R-:W-:Y:S06]  /*1ae0*/  RET.REL.NODEC R8 `(_Z15kernel_trialDivPlPi) ;  /* 0xffffffe408447950 */ /* 0x000fec0003c3ffff */
.L_x_83:
        /* <DEDUP_REMOVED lines=9> */
.L_x_86:


//--------------------- .nv.shared.reserved.0     --------------------------
	.section	.nv.shared.reserved.0,"aw",@nobits
	.weak		__nv_reservedSMEM_offset_0_alias
	.size		__nv_reservedSMEM_offset_0_alias, 0, 64
	.other		__nv_reservedSMEM_offset_0_alias,@"STO_CUDA_RESERVED_SHARED STV_DEFAULT"
__nv_reservedSMEM_offset_0_alias:
	.zero		0
	.zero		64


//--------------------- .nv.constant0._Z12kernel_lucasPlS_Pil --------------------------
	.section	.nv.constant0._Z12kernel_lucasPlS_Pil,"a",@progbits
	.sectionflags	@""
	.align	4
.nv.constant0._Z12kernel_lucasPlS_Pil:
	.zero		928


//--------------------- .nv.constant0._Z13kernel_jacobiPlS_l --------------------------
	.section	.nv.constant0._Z13kernel_jacobiPlS_l,"a",@progbits
	.sectionflags	@""
	.align	4
.nv.constant0._Z13kernel_jacobiPlS_l:
	.zero		920


//--------------------- .nv.constant0._Z15kernel_trialDivPlPi --------------------------
	.section	.nv.constant0._Z15kernel_trialDivPlPi,"a",@progbits
	.sectionflags	@""
	.align	4
.nv.constant0._Z15kernel_trialDivPlPi:
	.zero		912


//--------------------- SYMBOLS --------------------------

	.type		.nv.reservedSmem.offset0,@object
	.size		.nv.reservedSmem.offset0,0x4
